	.target	sm_90a

	.elftype	@"ET_EXEC"


//--------------------- .note.nv.tkinfo           --------------------------
	.section	.note.nv.tkinfo,"",@"SHT_NOTE"
	.sectionflags	@"SHF_NOTE_NV_TKINFO"
	.tkinfo
        /*0018*/ 	.word	0x00000002
        /*0030*/ 	.string	""
        /*0030*/ 	.string	"ptxas"
        /*0030*/ 	.string	"Cuda compilation tools, release 13.0, V13.0.88"
        /*0030*/ 	.string	"Build cuda_13.0.r13.0/compiler.36424714_0"
        /*0030*/ 	.string	"-arch sm_90a -m 64 "



//--------------------- .note.nv.cuinfo           --------------------------
	.section	.note.nv.cuinfo,"",@"SHT_NOTE"
	.sectionflags	@"SHF_NOTE_NV_CUINFO"
        /*0018*/ 	.short	0x0002
        /*001a*/ 	.short	0x005a
        /*001c*/ 	.short	0x0082
	.zero		2


//--------------------- .nv.info                  --------------------------
	.section	.nv.info,"",@"SHT_CUDA_INFO"
	.align	4


	//----- nvinfo : EIATTR_REGCOUNT
	.align		4
        /*0000*/ 	.byte	0x04, 0x2f
        /*0002*/ 	.short	(.L_12 - .L_11)
	.align		4
.L_11:
        /*0004*/ 	.word	index@(_ZN7cutlass13device_kernelINS_4gemm6kernel13GemmUniversalIN4cute5tupleIJiiiiEEENS1_10collective13CollectiveMmaINS1_37MainloopSm90TmaGmmaWarpSpecializedFP8ILi14ENS5_IJNS4_1CILi1EEESB_SB_EEENS1_35KernelTmaWarpSpecializedCooperativeEEENS5_IJNSA_ILi128EEESF_NSA_ILi64EEEEEENS_12float_e4m3_tENS5_IJlSB_lEEESI_SJ_NS4_8TiledMMAINS4_8MMA_AtomIJNS4_4SM904GMMA31MMA_64x128x32_F32E4M3E4M3_SS_TNILNSN_7ScaleInE1ELSP_1EEEEEENS4_6LayoutINS5_IJNSA_ILi2EEESB_SB_EEENS5_IJSB_NSA_ILi0EEESV_EEEEENS5_IJNS4_10UnderscoreESY_SY_EEEEENS4_13SM90_TMA_LOADENS4_14ComposedLayoutINS4_7SwizzleILi2ELi4ELi3EEENS4_18smem_ptr_flag_bitsILi8EEENSS_INS5_IJNSA_ILi8EEESG_EEENS5_IJSG_SB_EEEEEEEvNS4_8identityES11_S1B_vS1C_EENS_8epilogue10collective6detail29Sm90TmaWarpSpecializedAdapterINS1F_15DefaultEpilogueISI_SJ_SJ_NS1E_6thread17LinearCombinationISI_Li1EffLNS1J_9ScaleType4KindE0ELNS_15FloatRoundStyleE2ESI_EENS1_15EpilogueDefaultEEEEEvvEEEEvNT_6ParamsE)
        /*0008*/ 	.word	0x000000a8


	//----- nvinfo : EIATTR_FRAME_SIZE
	.align		4
.L_12:
        /*000c*/ 	.byte	0x04, 0x11
        /*000e*/ 	.short	(.L_14 - .L_13)
	.align		4
.L_13:
        /*0010*/ 	.word	index@(_ZN7cutlass13device_kernelINS_4gemm6kernel13GemmUniversalIN4cute5tupleIJiiiiEEENS1_10collective13CollectiveMmaINS1_37MainloopSm90TmaGmmaWarpSpecializedFP8ILi14ENS5_IJNS4_1CILi1EEESB_SB_EEENS1_35KernelTmaWarpSpecializedCooperativeEEENS5_IJNSA_ILi128EEESF_NSA_ILi64EEEEEENS_12float_e4m3_tENS5_IJlSB_lEEESI_SJ_NS4_8TiledMMAINS4_8MMA_AtomIJNS4_4SM904GMMA31MMA_64x128x32_F32E4M3E4M3_SS_TNILNSN_7ScaleInE1ELSP_1EEEEEENS4_6LayoutINS5_IJNSA_ILi2EEESB_SB_EEENS5_IJSB_NSA_ILi0EEESV_EEEEENS5_IJNS4_10UnderscoreESY_SY_EEEEENS4_13SM90_TMA_LOADENS4_14ComposedLayoutINS4_7SwizzleILi2ELi4ELi3EEENS4_18smem_ptr_flag_bitsILi8EEENSS_INS5_IJNSA_ILi8EEESG_EEENS5_IJSG_SB_EEEEEEEvNS4_8identityES11_S1B_vS1C_EENS_8epilogue10collective6detail29Sm90TmaWarpSpecializedAdapterINS1F_15DefaultEpilogueISI_SJ_SJ_NS1E_6thread17LinearCombinationISI_Li1EffLNS1J_9ScaleType4KindE0ELNS_15FloatRoundStyleE2ESI_EENS1_15EpilogueDefaultEEEEEvvEEEEvNT_6ParamsE)
        /*0014*/ 	.word	0x00000000


	//----- nvinfo : EIATTR_MIN_STACK_SIZE
	.align		4
.L_14:
        /*0018*/ 	.byte	0x04, 0x12
        /*001a*/ 	.short	(.L_16 - .L_15)
	.align		4
.L_15:
        /*001c*/ 	.word	index@(_ZN7cutlass13device_kernelINS_4gemm6kernel13GemmUniversalIN4cute5tupleIJiiiiEEENS1_10collective13CollectiveMmaINS1_37MainloopSm90TmaGmmaWarpSpecializedFP8ILi14ENS5_IJNS4_1CILi1EEESB_SB_EEENS1_35KernelTmaWarpSpecializedCooperativeEEENS5_IJNSA_ILi128EEESF_NSA_ILi64EEEEEENS_12float_e4m3_tENS5_IJlSB_lEEESI_SJ_NS4_8TiledMMAINS4_8MMA_AtomIJNS4_4SM904GMMA31MMA_64x128x32_F32E4M3E4M3_SS_TNILNSN_7ScaleInE1ELSP_1EEEEEENS4_6LayoutINS5_IJNSA_ILi2EEESB_SB_EEENS5_IJSB_NSA_ILi0EEESV_EEEEENS5_IJNS4_10UnderscoreESY_SY_EEEEENS4_13SM90_TMA_LOADENS4_14ComposedLayoutINS4_7SwizzleILi2ELi4ELi3EEENS4_18smem_ptr_flag_bitsILi8EEENSS_INS5_IJNSA_ILi8EEESG_EEENS5_IJSG_SB_EEEEEEEvNS4_8identityES11_S1B_vS1C_EENS_8epilogue10collective6detail29Sm90TmaWarpSpecializedAdapterINS1F_15DefaultEpilogueISI_SJ_SJ_NS1E_6thread17LinearCombinationISI_Li1EffLNS1J_9ScaleType4KindE0ELNS_15FloatRoundStyleE2ESI_EENS1_15EpilogueDefaultEEEEEvvEEEEvNT_6ParamsE)
        /*0020*/ 	.word	0x00000000
.L_16:


//--------------------- .nv.compat                --------------------------
	.section	.nv.compat,"",@"SHT_CUDA_COMPAT_INFO"
	.align	4
        /*0000*/ 	.byte	0x02, 0x09, 0x01, 0x00, 0x02, 0x02, 0x04, 0x00, 0x02, 0x05, 0x05, 0x00, 0x03, 0x07, 0x01, 0x01
        /*0010*/ 	.byte	0x02, 0x03, 0x01, 0x00, 0x02, 0x06, 0x01, 0x00, 0x04, 0x0b, 0x08, 0x00, 0x00, 0x00, 0x00, 0x00
        /*0020*/ 	.byte	0x00, 0x00, 0x00, 0x00


//--------------------- .nv.info._ZN7cutlass13device_kernelINS_4gemm6kernel13GemmUniversalIN4cute5tupleIJiiiiEEENS1_10collective13CollectiveMmaINS1_37MainloopSm90TmaGmmaWarpSpecializedFP8ILi14ENS5_IJNS4_1CILi1EEESB_SB_EEENS1_35KernelTmaWarpSpecializedCooperativeEEENS5_IJNSA_ILi128EEESF_NSA_ILi64EEEEEENS_12float_e4m3_tENS5_IJlSB_lEEESI_SJ_NS4_8TiledMMAINS4_8MMA_AtomIJNS4_4SM904GMMA31MMA_64x128x32_F32E4M3E4M3_SS_TNILNSN_7ScaleInE1ELSP_1EEEEEENS4_6LayoutINS5_IJNSA_ILi2EEESB_SB_EEENS5_IJSB_NSA_ILi0EEESV_EEEEENS5_IJNS4_10UnderscoreESY_SY_EEEEENS4_13SM90_TMA_LOADENS4_14ComposedLayoutINS4_7SwizzleILi2ELi4ELi3EEENS4_18smem_ptr_flag_bitsILi8EEENSS_INS5_IJNSA_ILi8EEESG_EEENS5_IJSG_SB_EEEEEEEvNS4_8identityES11_S1B_vS1C_EENS_8epilogue10collective6detail29Sm90TmaWarpSpecializedAdapterINS1F_15DefaultEpilogueISI_SJ_SJ_NS1E_6thread17LinearCombinationISI_Li1EffLNS1J_9ScaleType4KindE0ELNS_15FloatRoundStyleE2ESI_EENS1_15EpilogueDefaultEEEEEvvEEEEvNT_6ParamsE --------------------------
	.section	.nv.info._ZN7cutlass13device_kernelINS_4gemm6kernel13GemmUniversalIN4cute5tupleIJiiiiEEENS1_10collective13CollectiveMmaINS1_37MainloopSm90TmaGmmaWarpSpecializedFP8ILi14ENS5_IJNS4_1CILi1EEESB_SB_EEENS1_35KernelTmaWarpSpecializedCooperativeEEENS5_IJNSA_ILi128EEESF_NSA_ILi64EEEEEENS_12float_e4m3_tENS5_IJlSB_lEEESI_SJ_NS4_8TiledMMAINS4_8MMA_AtomIJNS4_4SM904GMMA31MMA_64x128x32_F32E4M3E4M3_SS_TNILNSN_7ScaleInE1ELSP_1EEEEEENS4_6LayoutINS5_IJNSA_ILi2EEESB_SB_EEENS5_IJSB_NSA_ILi0EEESV_EEEEENS5_IJNS4_10UnderscoreESY_SY_EEEEENS4_13SM90_TMA_LOADENS4_14ComposedLayoutINS4_7SwizzleILi2ELi4ELi3EEENS4_18smem_ptr_flag_bitsILi8EEENSS_INS5_IJNSA_ILi8EEESG_EEENS5_IJSG_SB_EEEEEEEvNS4_8identityES11_S1B_vS1C_EENS_8epilogue10collective6detail29Sm90TmaWarpSpecializedAdapterINS1F_15DefaultEpilogueISI_SJ_SJ_NS1E_6thread17LinearCombinationISI_Li1EffLNS1J_9ScaleType4KindE0ELNS_15FloatRoundStyleE2ESI_EENS1_15EpilogueDefaultEEEEEvvEEEEvNT_6ParamsE,"",@"SHT_CUDA_INFO"
	.sectionflags	@""
	.align	4


	//----- nvinfo : EIATTR_CUDA_API_VERSION
	.align		4
        /*0000*/ 	.byte	0x04, 0x37
        /*0002*/ 	.short	(.L_18 - .L_17)
.L_17:
        /*0004*/ 	.word	0x00000082


	//----- nvinfo : EIATTR_KPARAM_INFO
	.align		4
.L_18:
        /*0008*/ 	.byte	0x04, 0x17
        /*000a*/ 	.short	(.L_20 - .L_19)
.L_19:
        /*000c*/ 	.word	0x00000000
        /*0010*/ 	.short	0x0000
        /*0012*/ 	.short	0x0070
        /*0014*/ 	.byte	0x00, 0xf0, 0x01, 0x10


	//----- nvinfo : EIATTR_SPARSE_MMA_MASK
	.align		4
.L_20:
        /*0018*/ 	.byte	0x03, 0x50
        /*001a*/ 	.short	0x0000


	//----- nvinfo : EIATTR_MAXREG_COUNT
	.align		4
        /*001c*/ 	.byte	0x03, 0x1b
        /*001e*/ 	.short	0x00a8


	//----- nvinfo : EIATTR_NUM_BARRIERS
	.align		4
        /*0020*/ 	.byte	0x02, 0x4c
        /*0022*/ 	.byte	0x01
	.zero		1


	//----- nvinfo : EIATTR_MERCURY_ISA_VERSION
	.align		4
        /*0024*/ 	.byte	0x03, 0x5f
        /*0026*/ 	.short	0x0101


	//----- nvinfo : EIATTR_INT_WARP_WIDE_INSTR_OFFSETS
	.align		4
        /*0028*/ 	.byte	0x04, 0x31
        /*002a*/ 	.short	(.L_22 - .L_21)


	//   ....[0]....
.L_21:
        /*002c*/ 	.word	0x00000540


	//   ....[1]....
        /*0030*/ 	.word	0x00000550


	//   ....[2]....
        /*0034*/ 	.word	0x00000640


	//----- nvinfo : EIATTR_COOP_GROUP_MASK_REGIDS
	.align		4
.L_22:
        /*0038*/ 	.byte	0x04, 0x29
        /*003a*/ 	.short	(.L_24 - .L_23)


	//   ....[0]....
.L_23:
        /*003c*/ 	.word	0xffffffff


	//   ....[1]....
        /*0040*/ 	.word	0xffffffff


	//   ....[2]....
        /*0044*/ 	.word	0xffffffff


	//   ....[3]....
        /*0048*/ 	.word	0xffffffff


	//   ....[4]....
        /*004c*/ 	.word	0xffffffff


	//----- nvinfo : EIATTR_COOP_GROUP_INSTR_OFFSETS
	.align		4
.L_24:
        /*0050*/ 	.byte	0x04, 0x28
        /*0052*/ 	.short	(.L_26 - .L_25)


	//   ....[0]....
.L_25:
        /*0054*/ 	.word	0x00000060


	//   ....[1]....
        /*0058*/ 	.word	0x00000070


	//   ....[2]....
        /*005c*/ 	.word	0x00000130


	//   ....[3]....
        /*0060*/ 	.word	0x00000430


	//   ....[4]....
        /*0064*/ 	.word	0x00001130


	//----- nvinfo : EIATTR_REG_RECONFIG
	.align		4
.L_26:
        /*0068*/ 	.byte	0x01, 0x54
	.zero		2


	//----- nvinfo : EIATTR_MBARRIER_INSTR_OFFSETS
	.align		4
        /*006c*/ 	.byte	0x04, 0x39
        /*006e*/ 	.short	(.L_28 - .L_27)


	//   ....[0]....
.L_27:
        /*0070*/ 	.word	0x00000250
        /*0074*/ 	.word	0x000000ff
        /*0078*/ 	.word	0x00000000
        /*007c*/ 	.short	0x0100
        /*007e*/ 	.byte	0x08
	.zero		1


	//   ....[1]....
        /*0080*/ 	.word	0x00000260
        /*0084*/ 	.word	0x000000ff
        /*0088*/ 	.word	0x00000070
        /*008c*/ 	.short	0x0100
        /*008e*/ 	.byte	0x08
	.zero		1


	//   ....[2]....
        /*0090*/ 	.word	0x00000270
        /*0094*/ 	.word	0x000000ff
        /*0098*/ 	.word	0x00000008
        /*009c*/ 	.short	0x0100
        /*009e*/ 	.byte	0x08
	.zero		1


	//   ....[3]....
        /*00a0*/ 	.word	0x00000280
        /*00a4*/ 	.word	0x000000ff
        /*00a8*/ 	.word	0x00000078
        /*00ac*/ 	.short	0x0100
        /*00ae*/ 	.byte	0x08
	.zero		1


	//   ....[4]....
        /*00b0*/ 	.word	0x00000290
        /*00b4*/ 	.word	0x000000ff
        /*00b8*/ 	.word	0x00000010
        /*00bc*/ 	.short	0x0100
        /*00be*/ 	.byte	0x08
	.zero		1


	//   ....[5]....
        /*00c0*/ 	.word	0x000002a0
        /*00c4*/ 	.word	0x000000ff
        /*00c8*/ 	.word	0x00000080
        /*00cc*/ 	.short	0x0100
        /*00ce*/ 	.byte	0x08
	.zero		1


	//   ....[6]....
        /*00d0*/ 	.word	0x000002b0
        /*00d4*/ 	.word	0x000000ff
        /*00d8*/ 	.word	0x00000018
        /*00dc*/ 	.short	0x0100
        /*00de*/ 	.byte	0x08
	.zero		1


	//   ....[7]....
        /*00e0*/ 	.word	0x000002c0
        /*00e4*/ 	.word	0x000000ff
        /*00e8*/ 	.word	0x00000088
        /*00ec*/ 	.short	0x0100
        /*00ee*/ 	.byte	0x08
	.zero		1


	//   ....[8]....
        /*00f0*/ 	.word	0x000002d0
        /*00f4*/ 	.word	0x000000ff
        /*00f8*/ 	.word	0x00000020
        /*00fc*/ 	.short	0x0100
        /*00fe*/ 	.byte	0x08
	.zero		1


	//   ....[9]....
        /*0100*/ 	.word	0x000002e0
        /*0104*/ 	.word	0x000000ff
        /*0108*/ 	.word	0x00000090
        /*010c*/ 	.short	0x0100
        /*010e*/ 	.byte	0x08
	.zero		1


	//   ....[10]....
        /*0110*/ 	.word	0x000002f0
        /*0114*/ 	.word	0x000000ff
        /*0118*/ 	.word	0x00000028
        /*011c*/ 	.short	0x0100
        /*011e*/ 	.byte	0x08
	.zero		1


	//   ....[11]....
        /*0120*/ 	.word	0x00000300
        /*0124*/ 	.word	0x000000ff
        /*0128*/ 	.word	0x00000098
        /*012c*/ 	.short	0x0100
        /*012e*/ 	.byte	0x08
	.zero		1


	//   ....[12]....
        /*0130*/ 	.word	0x00000310
        /*0134*/ 	.word	0x000000ff
        /*0138*/ 	.word	0x00000030
        /*013c*/ 	.short	0x0100
        /*013e*/ 	.byte	0x08
	.zero		1


	//   ....[13]....
        /*0140*/ 	.word	0x00000320
        /*0144*/ 	.word	0x000000ff
        /*0148*/ 	.word	0x000000a0
        /*014c*/ 	.short	0x0100
        /*014e*/ 	.byte	0x08
	.zero		1


	//   ....[14]....
        /*0150*/ 	.word	0x00000330
        /*0154*/ 	.word	0x000000ff
        /*0158*/ 	.word	0x00000038
        /*015c*/ 	.short	0x0100
        /*015e*/ 	.byte	0x08
	.zero		1


	//   ....[15]....
        /*0160*/ 	.word	0x00000340
        /*0164*/ 	.word	0x000000ff
        /*0168*/ 	.word	0x000000a8
        /*016c*/ 	.short	0x0100
        /*016e*/ 	.byte	0x08
	.zero		1


	//   ....[16]....
        /*0170*/ 	.word	0x00000350
        /*0174*/ 	.word	0x000000ff
        /*0178*/ 	.word	0x00000040
        /*017c*/ 	.short	0x0100
        /*017e*/ 	.byte	0x08
	.zero		1


	//   ....[17]....
        /*0180*/ 	.word	0x00000360
        /*0184*/ 	.word	0x000000ff
        /*0188*/ 	.word	0x000000b0
        /*018c*/ 	.short	0x0100
        /*018e*/ 	.byte	0x08
	.zero		1


	//   ....[18]....
        /*0190*/ 	.word	0x00000370
        /*0194*/ 	.word	0x000000ff
        /*0198*/ 	.word	0x00000048
        /*019c*/ 	.short	0x0100
        /*019e*/ 	.byte	0x08
	.zero		1


	//   ....[19]....
        /*01a0*/ 	.word	0x00000380
        /*01a4*/ 	.word	0x000000ff
        /*01a8*/ 	.word	0x000000b8
        /*01ac*/ 	.short	0x0100
        /*01ae*/ 	.byte	0x08
	.zero		1


	//   ....[20]....
        /*01b0*/ 	.word	0x00000390
        /*01b4*/ 	.word	0x000000ff
        /*01b8*/ 	.word	0x00000050
        /*01bc*/ 	.short	0x0100
        /*01be*/ 	.byte	0x08
	.zero		1


	//   ....[21]....
        /*01c0*/ 	.word	0x000003a0
        /*01c4*/ 	.word	0x000000ff
        /*01c8*/ 	.word	0x000000c0
        /*01cc*/ 	.short	0x0100
        /*01ce*/ 	.byte	0x08
	.zero		1


	//   ....[22]....
        /*01d0*/ 	.word	0x000003b0
        /*01d4*/ 	.word	0x000000ff
        /*01d8*/ 	.word	0x00000058
        /*01dc*/ 	.short	0x0100
        /*01de*/ 	.byte	0x08
	.zero		1


	//   ....[23]....
        /*01e0*/ 	.word	0x000003c0
        /*01e4*/ 	.word	0x000000ff
        /*01e8*/ 	.word	0x000000c8
        /*01ec*/ 	.short	0x0100
        /*01ee*/ 	.byte	0x08
	.zero		1


	//   ....[24]....
        /*01f0*/ 	.word	0x000003d0
        /*01f4*/ 	.word	0x000000ff
        /*01f8*/ 	.word	0x00000060
        /*01fc*/ 	.short	0x0100
        /*01fe*/ 	.byte	0x08
	.zero		1


	//   ....[25]....
        /*0200*/ 	.word	0x000003e0
        /*0204*/ 	.word	0x000000ff
        /*0208*/ 	.word	0x000000d0
        /*020c*/ 	.short	0x0100
        /*020e*/ 	.byte	0x08
	.zero		1


	//   ....[26]....
        /*0210*/ 	.word	0x000003f0
        /*0214*/ 	.word	0x000000ff
        /*0218*/ 	.word	0x00000068
        /*021c*/ 	.short	0x0100
        /*021e*/ 	.byte	0x08
	.zero		1


	//   ....[27]....
        /*0220*/ 	.word	0x00000400
        /*0224*/ 	.word	0x000000ff
        /*0228*/ 	.word	0x000000d8
        /*022c*/ 	.short	0x0100
        /*022e*/ 	.byte	0x08
	.zero		1


	//   ....[28]....
        /*0230*/ 	.word	0x00000690
        /*0234*/ 	.word	0x000000ff
        /*0238*/ 	.word	0x000000f0
        /*023c*/ 	.short	0x0100
        /*023e*/ 	.byte	0x06
	.zero		1


	//   ....[29]....
        /*0240*/ 	.word	0x000006f0
        /*0244*/ 	.word	0x000000ff
        /*0248*/ 	.word	0x000000f8
        /*024c*/ 	.short	0x0100
        /*024e*/ 	.byte	0x06
	.zero		1


	//   ....[30]....
        /*0250*/ 	.word	0x00001660
        /*0254*/ 	.word	0x000000ff
        /*0258*/ 	.word	0x00000000
        /*025c*/ 	.short	0x010a
        /*025e*/ 	.byte	0x06
	.zero		1


	//   ....[31]....
        /*0260*/ 	.word	0x000016a0
        /*0264*/ 	.word	0x000000ff
        /*0268*/ 	.word	0x00000000
        /*026c*/ 	.short	0x010a
        /*026e*/ 	.byte	0x06
	.zero		1


	//   ....[32]....
        /*0270*/ 	.word	0x00001fd0
        /*0274*/ 	.word	0x000000ff
        /*0278*/ 	.word	0x00000000
        /*027c*/ 	.short	0x010a
        /*027e*/ 	.byte	0x0c
	.zero		1


	//   ....[33]....
        /*0280*/ 	.word	0x00002010
        /*0284*/ 	.word	0x000000ff
        /*0288*/ 	.word	0x00000000
        /*028c*/ 	.short	0x010a
        /*028e*/ 	.byte	0x0c
	.zero		1


	//   ....[34]....
        /*0290*/ 	.word	0x00002640
        /*0294*/ 	.word	0x000000ff
        /*0298*/ 	.word	0x00000000
        /*029c*/ 	.short	0x0101
        /*029e*/ 	.byte	0x08
	.zero		1


	//   ....[35]....
        /*02a0*/ 	.word	0x00002ca0
        /*02a4*/ 	.word	0x000000ff
        /*02a8*/ 	.word	0x00000000
        /*02ac*/ 	.short	0x0101
        /*02ae*/ 	.byte	0x08
	.zero		1


	//   ....[36]....
        /*02b0*/ 	.word	0x00008640
        /*02b4*/ 	.word	0x00000013
        /*02b8*/ 	.word	0x00000070
        /*02bc*/ 	.short	0x010a
        /*02be*/ 	.byte	0x3f
	.zero		1


	//   ....[37]....
        /*02c0*/ 	.word	0x000089d0
        /*02c4*/ 	.word	0x00000008
        /*02c8*/ 	.word	0x000000f8
        /*02cc*/ 	.short	0x0101
        /*02ce*/ 	.byte	0x3f
	.zero		1


	//   ....[38]....
        /*02d0*/ 	.word	0x000090e0
        /*02d4*/ 	.word	0x00000006
        /*02d8*/ 	.word	0x00000000
        /*02dc*/ 	.short	0x010a
        /*02de*/ 	.byte	0x3f
	.zero		1


	//   ....[39]....
        /*02e0*/ 	.word	0x00009160
        /*02e4*/ 	.word	0x00000007
        /*02e8*/ 	.word	0x00000000
        /*02ec*/ 	.short	0x010a
        /*02ee*/ 	.byte	0x3f
	.zero		1


	//   ....[40]....
        /*02f0*/ 	.word	0x000091f0
        /*02f4*/ 	.word	0x00000006
        /*02f8*/ 	.word	0x00000000
        /*02fc*/ 	.short	0x010a
        /*02fe*/ 	.byte	0x3f
	.zero		1


	//   ....[41]....
        /*0300*/ 	.word	0x00009280
        /*0304*/ 	.word	0x00000009
        /*0308*/ 	.word	0x00000000
        /*030c*/ 	.short	0x010a
        /*030e*/ 	.byte	0x3f
	.zero		1


	//   ....[42]....
        /*0310*/ 	.word	0x00009310
        /*0314*/ 	.word	0x00000006
        /*0318*/ 	.word	0x00000000
        /*031c*/ 	.short	0x010a
        /*031e*/ 	.byte	0x3f
	.zero		1


	//   ....[43]....
        /*0320*/ 	.word	0x000093a0
        /*0324*/ 	.word	0x00000009
        /*0328*/ 	.word	0x00000000
        /*032c*/ 	.short	0x010a
        /*032e*/ 	.byte	0x3f
	.zero		1


	//   ....[44]....
        /*0330*/ 	.word	0x00009430
        /*0334*/ 	.word	0x00000006
        /*0338*/ 	.word	0x00000000
        /*033c*/ 	.short	0x010a
        /*033e*/ 	.byte	0x3f
	.zero		1


	//   ....[45]....
        /*0340*/ 	.word	0x000094c0
        /*0344*/ 	.word	0x00000009
        /*0348*/ 	.word	0x00000000
        /*034c*/ 	.short	0x010a
        /*034e*/ 	.byte	0x3f
	.zero		1


	//   ....[46]....
        /*0350*/ 	.word	0x00009550
        /*0354*/ 	.word	0x00000006
        /*0358*/ 	.word	0x00000000
        /*035c*/ 	.short	0x010a
        /*035e*/ 	.byte	0x3f
	.zero		1


	//   ....[47]....
        /*0360*/ 	.word	0x000095e0
        /*0364*/ 	.word	0x00000009
        /*0368*/ 	.word	0x00000000
        /*036c*/ 	.short	0x010a
        /*036e*/ 	.byte	0x3f
	.zero		1


	//   ....[48]....
        /*0370*/ 	.word	0x00009670
        /*0374*/ 	.word	0x00000006
        /*0378*/ 	.word	0x00000000
        /*037c*/ 	.short	0x010a
        /*037e*/ 	.byte	0x3f
	.zero		1


	//   ....[49]....
        /*0380*/ 	.word	0x00009700
        /*0384*/ 	.word	0x00000009
        /*0388*/ 	.word	0x00000000
        /*038c*/ 	.short	0x010a
        /*038e*/ 	.byte	0x3f
	.zero		1


	//   ....[50]....
        /*0390*/ 	.word	0x00009790
        /*0394*/ 	.word	0x00000006
        /*0398*/ 	.word	0x00000000
        /*039c*/ 	.short	0x010a
        /*039e*/ 	.byte	0x3f
	.zero		1


	//   ....[51]....
        /*03a0*/ 	.word	0x00009820
        /*03a4*/ 	.word	0x00000003
        /*03a8*/ 	.word	0x00000000
        /*03ac*/ 	.short	0x010a
        /*03ae*/ 	.byte	0x3f
	.zero		1


	//   ....[52]....
        /*03b0*/ 	.word	0x00009890
        /*03b4*/ 	.word	0x0000000b
        /*03b8*/ 	.word	0x00000000
        /*03bc*/ 	.short	0x010a
        /*03be*/ 	.byte	0x3f
	.zero		1


	//   ....[53]....
        /*03c0*/ 	.word	0x000098f0
        /*03c4*/ 	.word	0x0000008c
        /*03c8*/ 	.word	0x00000000
        /*03cc*/ 	.short	0x010a
        /*03ce*/ 	.byte	0x3f
	.zero		1


	//   ....[54]....
        /*03d0*/ 	.word	0x000099c0
        /*03d4*/ 	.word	0x00000013
        /*03d8*/ 	.word	0x00000070
        /*03dc*/ 	.short	0x010a
        /*03de*/ 	.byte	0x3f
	.zero		1


	//   ....[55]....
        /*03e0*/ 	.word	0x00009aa0
        /*03e4*/ 	.word	0x00000006
        /*03e8*/ 	.word	0x00000000
        /*03ec*/ 	.short	0x010a
        /*03ee*/ 	.byte	0x3f
	.zero		1


	//   ....[56]....
        /*03f0*/ 	.word	0x00009af0
        /*03f4*/ 	.word	0x00000007
        /*03f8*/ 	.word	0x00000000
        /*03fc*/ 	.short	0x010a
        /*03fe*/ 	.byte	0x3f
	.zero		1


	//   ....[57]....
        /*0400*/ 	.word	0x00009b40
        /*0404*/ 	.word	0x00000006
        /*0408*/ 	.word	0x00000000
        /*040c*/ 	.short	0x010a
        /*040e*/ 	.byte	0x3f
	.zero		1


	//   ....[58]....
        /*0410*/ 	.word	0x00009b90
        /*0414*/ 	.word	0x00000009
        /*0418*/ 	.word	0x00000000
        /*041c*/ 	.short	0x010a
        /*041e*/ 	.byte	0x3f
	.zero		1


	//   ....[59]....
        /*0420*/ 	.word	0x00009be0
        /*0424*/ 	.word	0x00000006
        /*0428*/ 	.word	0x00000000
        /*042c*/ 	.short	0x010a
        /*042e*/ 	.byte	0x3f
	.zero		1


	//   ....[60]....
        /*0430*/ 	.word	0x00009c30
        /*0434*/ 	.word	0x00000009
        /*0438*/ 	.word	0x00000000
        /*043c*/ 	.short	0x010a
        /*043e*/ 	.byte	0x3f
	.zero		1


	//   ....[61]....
        /*0440*/ 	.word	0x00009c80
        /*0444*/ 	.word	0x00000006
        /*0448*/ 	.word	0x00000000
        /*044c*/ 	.short	0x010a
        /*044e*/ 	.byte	0x3f
	.zero		1


	//   ....[62]....
        /*0450*/ 	.word	0x00009cd0
        /*0454*/ 	.word	0x00000009
        /*0458*/ 	.word	0x00000000
        /*045c*/ 	.short	0x010a
        /*045e*/ 	.byte	0x3f
	.zero		1


	//   ....[63]....
        /*0460*/ 	.word	0x00009d20
        /*0464*/ 	.word	0x00000006
        /*0468*/ 	.word	0x00000000
        /*046c*/ 	.short	0x010a
        /*046e*/ 	.byte	0x3f
	.zero		1


	//   ....[64]....
        /*0470*/ 	.word	0x00009d70
        /*0474*/ 	.word	0x00000009
        /*0478*/ 	.word	0x00000000
        /*047c*/ 	.short	0x010a
        /*047e*/ 	.byte	0x3f
	.zero		1


	//   ....[65]....
        /*0480*/ 	.word	0x00009dc0
        /*0484*/ 	.word	0x00000006
        /*0488*/ 	.word	0x00000000
        /*048c*/ 	.short	0x010a
        /*048e*/ 	.byte	0x3f
	.zero		1


	//   ....[66]....
        /*0490*/ 	.word	0x00009e10
        /*0494*/ 	.word	0x00000009
        /*0498*/ 	.word	0x00000000
        /*049c*/ 	.short	0x010a
        /*049e*/ 	.byte	0x3f
	.zero		1


	//   ....[67]....
        /*04a0*/ 	.word	0x00009e60
        /*04a4*/ 	.word	0x00000006
        /*04a8*/ 	.word	0x00000000
        /*04ac*/ 	.short	0x010a
        /*04ae*/ 	.byte	0x3f
	.zero		1


	//----- nvinfo : EIATTR_NUM_MBARRIERS
	.align		4
.L_28:
        /*04b0*/ 	.byte	0x03, 0x38
        /*04b2*/ 	.short	0x001e


	//----- nvinfo : EIATTR_EXIT_INSTR_OFFSETS
	.align		4
        /*04b4*/ 	.byte	0x04, 0x1c
        /*04b6*/ 	.short	(.L_30 - .L_29)


	//   ....[0]....
.L_29:
        /*04b8*/ 	.word	0x00000740


	//   ....[1]....
        /*04bc*/ 	.word	0x00001000


	//   ....[2]....
        /*04c0*/ 	.word	0x00007cb0


	//   ....[3]....
        /*04c4*/ 	.word	0x000082e0


	//   ....[4]....
        /*04c8*/ 	.word	0x00009870


	//----- nvinfo : EIATTR_MAX_THREADS
	.align		4
.L_30:
        /*04cc*/ 	.byte	0x04, 0x05
        /*04ce*/ 	.short	(.L_32 - .L_31)
.L_31:
        /*04d0*/ 	.word	0x00000180
        /*04d4*/ 	.word	0x00000001
        /*04d8*/ 	.word	0x00000001


	//----- nvinfo : EIATTR_CRS_STACK_SIZE
	.align		4
.L_32:
        /*04dc*/ 	.byte	0x04, 0x1e
        /*04de*/ 	.short	(.L_34 - .L_33)
.L_33:
        /*04e0*/ 	.word	0x00000000


	//----- nvinfo : EIATTR_CBANK_PARAM_SIZE
	.align		4
.L_34:
        /*04e4*/ 	.byte	0x03, 0x19
        /*04e6*/ 	.short	0x0470


	//----- nvinfo : EIATTR_PARAM_CBANK
	.align		4
        /*04e8*/ 	.byte	0x04, 0x0a
        /*04ea*/ 	.short	(.L_36 - .L_35)
	.align		4
.L_35:
        /*04ec*/ 	.word	index@(.nv.constant0._ZN7cutlass13device_kernelINS_4gemm6kernel13GemmUniversalIN4cute5tupleIJiiiiEEENS1_10collective13CollectiveMmaINS1_37MainloopSm90TmaGmmaWarpSpecializedFP8ILi14ENS5_IJNS4_1CILi1EEESB_SB_EEENS1_35KernelTmaWarpSpecializedCooperativeEEENS5_IJNSA_ILi128EEESF_NSA_ILi64EEEEEENS_12float_e4m3_tENS5_IJlSB_lEEESI_SJ_NS4_8TiledMMAINS4_8MMA_AtomIJNS4_4SM904GMMA31MMA_64x128x32_F32E4M3E4M3_SS_TNILNSN_7ScaleInE1ELSP_1EEEEEENS4_6LayoutINS5_IJNSA_ILi2EEESB_SB_EEENS5_IJSB_NSA_ILi0EEESV_EEEEENS5_IJNS4_10UnderscoreESY_SY_EEEEENS4_13SM90_TMA_LOADENS4_14ComposedLayoutINS4_7SwizzleILi2ELi4ELi3EEENS4_18smem_ptr_flag_bitsILi8EEENSS_INS5_IJNSA_ILi8EEESG_EEENS5_IJSG_SB_EEEEEEEvNS4_8identityES11_S1B_vS1C_EENS_8epilogue10collective6detail29Sm90TmaWarpSpecializedAdapterINS1F_15DefaultEpilogueISI_SJ_SJ_NS1E_6thread17LinearCombinationISI_Li1EffLNS1J_9ScaleType4KindE0ELNS_15FloatRoundStyleE2ESI_EENS1_15EpilogueDefaultEEEEEvvEEEEvNT_6ParamsE)
        /*04f0*/ 	.short	0x0210
        /*04f2*/ 	.short	0x0470


	//----- nvinfo : EIATTR_SW_WAR
	.align		4
.L_36:
        /*04f4*/ 	.byte	0x04, 0x36
        /*04f6*/ 	.short	(.L_38 - .L_37)
.L_37:
        /*04f8*/ 	.word	0x00000008
.L_38:


//--------------------- .nv.callgraph             --------------------------
	.section	.nv.callgraph,"",@"SHT_CUDA_CALLGRAPH"
	.align	4
	.sectionentsize	8
	.align		4
        /*0000*/ 	.word	0x00000000
	.align		4
        /*0004*/ 	.word	0xffffffff
	.align		4
        /*0008*/ 	.word	0x00000000
	.align		4
        /*000c*/ 	.word	0xfffffffe
	.align		4
        /*0010*/ 	.word	0x00000000
	.align		4
        /*0014*/ 	.word	0xfffffffd
	.align		4
        /*0018*/ 	.word	0x00000000
	.align		4
        /*001c*/ 	.word	0xfffffffc


//--------------------- .nv.constant4             --------------------------
	.section	.nv.constant4,"a",@progbits
	.align	8
	.align		8
.nv.constant4:
        /*0000*/ 	.dword	_ZN39_INTERNAL_7e838265_4_k_cu_e808165b_41304cuda3std3__45__cpo5beginE
	.align		8
        /*0008*/ 	.dword	_ZN39_INTERNAL_7e838265_4_k_cu_e808165b_41304cuda3std3__45__cpo3endE
	.align		8
        /*0010*/ 	.dword	_ZN39_INTERNAL_7e838265_4_k_cu_e808165b_41304cuda3std3__45__cpo6cbeginE
	.align		8
        /*0018*/ 	.dword	_ZN39_INTERNAL_7e838265_4_k_cu_e808165b_41304cuda3std3__45__cpo4cendE
	.align		8
        /*0020*/ 	.dword	_ZN39_INTERNAL_7e838265_4_k_cu_e808165b_41304cuda3std3__441_GLOBAL__N__7e838265_4_k_cu_e808165b_41306ignoreE
	.align		8
        /*0028*/ 	.dword	_ZN39_INTERNAL_7e838265_4_k_cu_e808165b_41304cuda3std3__419piecewise_constructE
	.align		8
        /*0030*/ 	.dword	_ZN39_INTERNAL_7e838265_4_k_cu_e808165b_41304cuda3std3__48in_placeE
	.align		8
        /*0038*/ 	.dword	_ZN39_INTERNAL_7e838265_4_k_cu_e808165b_41304cuda3std6ranges3__45__cpo4swapE
	.align		8
        /*0040*/ 	.dword	_ZN39_INTERNAL_7e838265_4_k_cu_e808165b_41304cuda3std6ranges3__45__cpo9iter_moveE
	.align		8
        /*0048*/ 	.dword	_ZN39_INTERNAL_7e838265_4_k_cu_e808165b_41304cute7productE
	.align		8
        /*0050*/ 	.dword	_ZN39_INTERNAL_7e838265_4_k_cu_e808165b_41304cute1_E


//--------------------- .text._ZN7cutlass13device_kernelINS_4gemm6kernel13GemmUniversalIN4cute5tupleIJiiiiEEENS1_10collective13CollectiveMmaINS1_37MainloopSm90TmaGmmaWarpSpecializedFP8ILi14ENS5_IJNS4_1CILi1EEESB_SB_EEENS1_35KernelTmaWarpSpecializedCooperativeEEENS5_IJNSA_ILi128EEESF_NSA_ILi64EEEEEENS_12float_e4m3_tENS5_IJlSB_lEEESI_SJ_NS4_8TiledMMAINS4_8MMA_AtomIJNS4_4SM904GMMA31MMA_64x128x32_F32E4M3E4M3_SS_TNILNSN_7ScaleInE1ELSP_1EEEEEENS4_6LayoutINS5_IJNSA_ILi2EEESB_SB_EEENS5_IJSB_NSA_ILi0EEESV_EEEEENS5_IJNS4_10UnderscoreESY_SY_EEEEENS4_13SM90_TMA_LOADENS4_14ComposedLayoutINS4_7SwizzleILi2ELi4ELi3EEENS4_18smem_ptr_flag_bitsILi8EEENSS_INS5_IJNSA_ILi8EEESG_EEENS5_IJSG_SB_EEEEEEEvNS4_8identityES11_S1B_vS1C_EENS_8epilogue10collective6detail29Sm90TmaWarpSpecializedAdapterINS1F_15DefaultEpilogueISI_SJ_SJ_NS1E_6thread17LinearCombinationISI_Li1EffLNS1J_9ScaleType4KindE0ELNS_15FloatRoundStyleE2ESI_EENS1_15EpilogueDefaultEEEEEvvEEEEvNT_6ParamsE --------------------------
	.section	.text._ZN7cutlass13device_kernelINS_4gemm6kernel13GemmUniversalIN4cute5tupleIJiiiiEEENS1_10collective13CollectiveMmaINS1_37MainloopSm90TmaGmmaWarpSpecializedFP8ILi14ENS5_IJNS4_1CILi1EEESB_SB_EEENS1_35KernelTmaWarpSpecializedCooperativeEEENS5_IJNSA_ILi128EEESF_NSA_ILi64EEEEEENS_12float_e4m3_tENS5_IJlSB_lEEESI_SJ_NS4_8TiledMMAINS4_8MMA_AtomIJNS4_4SM904GMMA31MMA_64x128x32_F32E4M3E4M3_SS_TNILNSN_7ScaleInE1ELSP_1EEEEEENS4_6LayoutINS5_IJNSA_ILi2EEESB_SB_EEENS5_IJSB_NSA_ILi0EEESV_EEEEENS5_IJNS4_10UnderscoreESY_SY_EEEEENS4_13SM90_TMA_LOADENS4_14ComposedLayoutINS4_7SwizzleILi2ELi4ELi3EEENS4_18smem_ptr_flag_bitsILi8EEENSS_INS5_IJNSA_ILi8EEESG_EEENS5_IJSG_SB_EEEEEEEvNS4_8identityES11_S1B_vS1C_EENS_8epilogue10collective6detail29Sm90TmaWarpSpecializedAdapterINS1F_15DefaultEpilogueISI_SJ_SJ_NS1E_6thread17LinearCombinationISI_Li1EffLNS1J_9ScaleType4KindE0ELNS_15FloatRoundStyleE2ESI_EENS1_15EpilogueDefaultEEEEEvvEEEEvNT_6ParamsE,"ax",@progbits
	.align	128
.text._ZN7cutlass13device_kernelINS_4gemm6kernel13GemmUniversalIN4cute5tupleIJiiiiEEENS1_10collective13CollectiveMmaINS1_37MainloopSm90TmaGmmaWarpSpecializedFP8ILi14ENS5_IJNS4_1CILi1EEESB_SB_EEENS1_35KernelTmaWarpSpecializedCooperativeEEENS5_IJNSA_ILi128EEESF_NSA_ILi64EEEEEENS_12float_e4m3_tENS5_IJlSB_lEEESI_SJ_NS4_8TiledMMAINS4_8MMA_AtomIJNS4_4SM904GMMA31MMA_64x128x32_F32E4M3E4M3_SS_TNILNSN_7ScaleInE1ELSP_1EEEEEENS4_6LayoutINS5_IJNSA_ILi2EEESB_SB_EEENS5_IJSB_NSA_ILi0EEESV_EEEEENS5_IJNS4_10UnderscoreESY_SY_EEEEENS4_13SM90_TMA_LOADENS4_14ComposedLayoutINS4_7SwizzleILi2ELi4ELi3EEENS4_18smem_ptr_flag_bitsILi8EEENSS_INS5_IJNSA_ILi8EEESG_EEENS5_IJSG_SB_EEEEEEEvNS4_8identityES11_S1B_vS1C_EENS_8epilogue10collective6detail29Sm90TmaWarpSpecializedAdapterINS1F_15DefaultEpilogueISI_SJ_SJ_NS1E_6thread17LinearCombinationISI_Li1EffLNS1J_9ScaleType4KindE0ELNS_15FloatRoundStyleE2ESI_EENS1_15EpilogueDefaultEEEEEvvEEEEvNT_6ParamsE:
        .type           _ZN7cutlass13device_kernelINS_4gemm6kernel13GemmUniversalIN4cute5tupleIJiiiiEEENS1_10collective13CollectiveMmaINS1_37MainloopSm90TmaGmmaWarpSpecializedFP8ILi14ENS5_IJNS4_1CILi1EEESB_SB_EEENS1_35KernelTmaWarpSpecializedCooperativeEEENS5_IJNSA_ILi128EEESF_NSA_ILi64EEEEEENS_12float_e4m3_tENS5_IJlSB_lEEESI_SJ_NS4_8TiledMMAINS4_8MMA_AtomIJNS4_4SM904GMMA31MMA_64x128x32_F32E4M3E4M3_SS_TNILNSN_7ScaleInE1ELSP_1EEEEEENS4_6LayoutINS5_IJNSA_ILi2EEESB_SB_EEENS5_IJSB_NSA_ILi0EEESV_EEEEENS5_IJNS4_10UnderscoreESY_SY_EEEEENS4_13SM90_TMA_LOADENS4_14ComposedLayoutINS4_7SwizzleILi2ELi4ELi3EEENS4_18smem_ptr_flag_bitsILi8EEENSS_INS5_IJNSA_ILi8EEESG_EEENS5_IJSG_SB_EEEEEEEvNS4_8identityES11_S1B_vS1C_EENS_8epilogue10collective6detail29Sm90TmaWarpSpecializedAdapterINS1F_15DefaultEpilogueISI_SJ_SJ_NS1E_6thread17LinearCombinationISI_Li1EffLNS1J_9ScaleType4KindE0ELNS_15FloatRoundStyleE2ESI_EENS1_15EpilogueDefaultEEEEEvvEEEEvNT_6ParamsE,@function
        .size           _ZN7cutlass13device_kernelINS_4gemm6kernel13GemmUniversalIN4cute5tupleIJiiiiEEENS1_10collective13CollectiveMmaINS1_37MainloopSm90TmaGmmaWarpSpecializedFP8ILi14ENS5_IJNS4_1CILi1EEESB_SB_EEENS1_35KernelTmaWarpSpecializedCooperativeEEENS5_IJNSA_ILi128EEESF_NSA_ILi64EEEEEENS_12float_e4m3_tENS5_IJlSB_lEEESI_SJ_NS4_8TiledMMAINS4_8MMA_AtomIJNS4_4SM904GMMA31MMA_64x128x32_F32E4M3E4M3_SS_TNILNSN_7ScaleInE1ELSP_1EEEEEENS4_6LayoutINS5_IJNSA_ILi2EEESB_SB_EEENS5_IJSB_NSA_ILi0EEESV_EEEEENS5_IJNS4_10UnderscoreESY_SY_EEEEENS4_13SM90_TMA_LOADENS4_14ComposedLayoutINS4_7SwizzleILi2ELi4ELi3EEENS4_18smem_ptr_flag_bitsILi8EEENSS_INS5_IJNSA_ILi8EEESG_EEENS5_IJSG_SB_EEEEEEEvNS4_8identityES11_S1B_vS1C_EENS_8epilogue10collective6detail29Sm90TmaWarpSpecializedAdapterINS1F_15DefaultEpilogueISI_SJ_SJ_NS1E_6thread17LinearCombinationISI_Li1EffLNS1J_9ScaleType4KindE0ELNS_15FloatRoundStyleE2ESI_EENS1_15EpilogueDefaultEEEEEvvEEEEvNT_6ParamsE,(.L_x_222 - _ZN7cutlass13device_kernelINS_4gemm6kernel13GemmUniversalIN4cute5tupleIJiiiiEEENS1_10collective13CollectiveMmaINS1_37MainloopSm90TmaGmmaWarpSpecializedFP8ILi14ENS5_IJNS4_1CILi1EEESB_SB_EEENS1_35KernelTmaWarpSpecializedCooperativeEEENS5_IJNSA_ILi128EEESF_NSA_ILi64EEEEEENS_12float_e4m3_tENS5_IJlSB_lEEESI_SJ_NS4_8TiledMMAINS4_8MMA_AtomIJNS4_4SM904GMMA31MMA_64x128x32_F32E4M3E4M3_SS_TNILNSN_7ScaleInE1ELSP_1EEEEEENS4_6LayoutINS5_IJNSA_ILi2EEESB_SB_EEENS5_IJSB_NSA_ILi0EEESV_EEEEENS5_IJNS4_10UnderscoreESY_SY_EEEEENS4_13SM90_TMA_LOADENS4_14ComposedLayoutINS4_7SwizzleILi2ELi4ELi3EEENS4_18smem_ptr_flag_bitsILi8EEENSS_INS5_IJNSA_ILi8EEESG_EEENS5_IJSG_SB_EEEEEEEvNS4_8identityES11_S1B_vS1C_EENS_8epilogue10collective6detail29Sm90TmaWarpSpecializedAdapterINS1F_15DefaultEpilogueISI_SJ_SJ_NS1E_6thread17LinearCombinationISI_Li1EffLNS1J_9ScaleType4KindE0ELNS_15FloatRoundStyleE2ESI_EENS1_15EpilogueDefaultEEEEEvvEEEEvNT_6ParamsE)
        .other          _ZN7cutlass13device_kernelINS_4gemm6kernel13GemmUniversalIN4cute5tupleIJiiiiEEENS1_10collective13CollectiveMmaINS1_37MainloopSm90TmaGmmaWarpSpecializedFP8ILi14ENS5_IJNS4_1CILi1EEESB_SB_EEENS1_35KernelTmaWarpSpecializedCooperativeEEENS5_IJNSA_ILi128EEESF_NSA_ILi64EEEEEENS_12float_e4m3_tENS5_IJlSB_lEEESI_SJ_NS4_8TiledMMAINS4_8MMA_AtomIJNS4_4SM904GMMA31MMA_64x128x32_F32E4M3E4M3_SS_TNILNSN_7ScaleInE1ELSP_1EEEEEENS4_6LayoutINS5_IJNSA_ILi2EEESB_SB_EEENS5_IJSB_NSA_ILi0EEESV_EEEEENS5_IJNS4_10UnderscoreESY_SY_EEEEENS4_13SM90_TMA_LOADENS4_14ComposedLayoutINS4_7SwizzleILi2ELi4ELi3EEENS4_18smem_ptr_flag_bitsILi8EEENSS_INS5_IJNSA_ILi8EEESG_EEENS5_IJSG_SB_EEEEEEEvNS4_8identityES11_S1B_vS1C_EENS_8epilogue10collective6detail29Sm90TmaWarpSpecializedAdapterINS1F_15DefaultEpilogueISI_SJ_SJ_NS1E_6thread17LinearCombinationISI_Li1EffLNS1J_9ScaleType4KindE0ELNS_15FloatRoundStyleE2ESI_EENS1_15EpilogueDefaultEEEEEvvEEEEvNT_6ParamsE,@"STO_CUDA_ENTRY STV_DEFAULT"
_ZN7cutlass13device_kernelINS_4gemm6kernel13GemmUniversalIN4cute5tupleIJiiiiEEENS1_10collective13CollectiveMmaINS1_37MainloopSm90TmaGmmaWarpSpecializedFP8ILi14ENS5_IJNS4_1CILi1EEESB_SB_EEENS1_35KernelTmaWarpSpecializedCooperativeEEENS5_IJNSA_ILi128EEESF_NSA_ILi64EEEEEENS_12float_e4m3_tENS5_IJlSB_lEEESI_SJ_NS4_8TiledMMAINS4_8MMA_AtomIJNS4_4SM904GMMA31MMA_64x128x32_F32E4M3E4M3_SS_TNILNSN_7ScaleInE1ELSP_1EEEEEENS4_6LayoutINS5_IJNSA_ILi2EEESB_SB_EEENS5_IJSB_NSA_ILi0EEESV_EEEEENS5_IJNS4_10UnderscoreESY_SY_EEEEENS4_13SM90_TMA_LOADENS4_14ComposedLayoutINS4_7SwizzleILi2ELi4ELi3EEENS4_18smem_ptr_flag_bitsILi8EEENSS_INS5_IJNSA_ILi8EEESG_EEENS5_IJSG_SB_EEEEEEEvNS4_8identityES11_S1B_vS1C_EENS_8epilogue10collective6detail29Sm90TmaWarpSpecializedAdapterINS1F_15DefaultEpilogueISI_SJ_SJ_NS1E_6thread17LinearCombinationISI_Li1EffLNS1J_9ScaleType4KindE0ELNS_15FloatRoundStyleE2ESI_EENS1_15EpilogueDefaultEEEEEvvEEEEvNT_6ParamsE:
[----:B------:R-:W-:Y:S01]  /*0000*/  LDC R1, c[0x0][0x28] ;  /* 0x00000a00ff017b82 */ /* 0x000fe20000000800 */
[----:B------:R-:W0:Y:S01]  /*0010*/  S2R R0, SR_TID.X ;  /* 0x0000000000007919 */ /* 0x000e220000002100 */
[----:B------:R-:W-:Y:S01]  /*0020*/  ELECT P0, URZ, PT ;  /* 0x00000000003f782f */ /* 0x000fe20003800000 */
[----:B------:R-:W-:Y:S01]  /*0030*/  BSSY B0, `(.L_x_0) ;  /* 0x000000f000007945 */ /* 0x000fe20003800000 */
[--C-:B0-----:R-:W-:Y:S02]  /*0040*/  SHF.R.U32.HI R2, RZ, 0x5, R0.reuse ;  /* 0x00000005ff027819 */ /* 0x101fe40000011600 */
[----:B------:R-:W-:-:S03]  /*0050*/  SHF.R.U32.HI R3, RZ, 0x7, R0 ;  /* 0x00000007ff037819 */ /* 0x000fc60000011600 */
[----:B------:R-:W0:Y:S04]  /*0060*/  SHFL.IDX PT, R5, R2, RZ, 0x1f ;  /* 0x00001fff02057589 */ /* 0x000e2800000e0000 */
[----:B------:R1:W2:Y:S01]  /*0070*/  SHFL.IDX PT, R6, R3, RZ, 0x1f ;  /* 0x00001fff03067589 */ /* 0x0002a200000e0000 */
[----:B0-----:R-:W-:-:S13]  /*0080*/  ISETP.NE.OR P0, PT, R5, RZ, !P0 ;  /* 0x000000ff0500720c */ /* 0x001fda0004705670 */
[----:B-12---:R-:W-:Y:S05]  /*0090*/  @P0 BRA `(.L_x_1) ;  /* 0x0000000000200947 */ /* 0x006fea0003800000 */
[----:B------:R-:W-:Y:S02]  /*00a0*/  ULDC.64 UR4, c[0x0][0x198] ;  /* 0x0000660000047ab9 */ /* 0x000fe40000000a00 */
[----:B------:R-:W-:Y:S02]  /*00b0*/  UIADD3 UR6, UP0, UR4, 0xf0, URZ ;  /* 0x000000f004067890 */ /* 0x000fe4000ff1e03f */
[----:B------:R-:W-:Y:S02]  /*00c0*/  UIADD3 UR4, UP1, UR4, 0x1f0, URZ ;  /* 0x000001f004047890 */ /* 0x000fe4000ff3e03f */
[----:B------:R-:W-:Y:S02]  /*00d0*/  UIADD3.X UR7, URZ, UR5, URZ, UP0, !UPT ;  /* 0x000000053f077290 */ /* 0x000fe400087fe43f */
[----:B------:R-:W-:-:S07]  /*00e0*/  UIADD3.X UR5, URZ, UR5, URZ, UP1, !UPT ;  /* 0x000000053f057290 */ /* 0x000fce0008ffe43f */
[----:B------:R0:W-:Y:S02]  /*00f0*/  UTMACCTL.PF [UR6] ;  /* 0x00000000060079b9 */ /* 0x0001e40008040000 */
[----:B------:R0:W-:Y:S02]  /*0100*/  UTMACCTL.PF [UR4] ;  /* 0x00000000040079b9 */ /* 0x0001e40008040000 */
[----:B0-----:R-:W-:Y:S01]  /*0110*/  NOP ;  /* 0x0000000000007918 */ /* 0x001fe20000000000 */
.L_x_1:
[----:B------:R-:W-:Y:S05]  /*0120*/  BSYNC B0 ;  /* 0x0000000000007941 */ /* 0x000fea0003800000 */
.L_x_0:
[----:B------:R-:W0:Y:S02]  /*0130*/  SHFL.IDX PT, R3, R2, RZ, 0x1f ;  /* 0x00001fff02037589 */ /* 0x000e2400000e0000 */
[----:B0-----:R-:W-:-:S13]  /*0140*/  ISETP.NE.AND P0, PT, R3, RZ, PT ;  /* 0x000000ff0300720c */ /* 0x001fda0003f05270 */
[----:B------:R-:W-:Y:S05]  /*0150*/  @P0 BRA `(.L_x_2) ;  /* 0x0000000000b40947 */ /* 0x000fea0003800000 */
[----:B------:R-:W-:Y:S01]  /*0160*/  ELECT P0, URZ, PT ;  /* 0x00000000003f782f */ /* 0x000fe20003800000 */
[----:B------:R-:W-:-:S12]  /*0170*/  BSSY B0, `(.L_x_2) ;  /* 0x000002b000007945 */ /* 0x000fd80003800000 */
[----:B------:R-:W-:Y:S05]  /*0180*/  @!P0 BRA `(.L_x_3) ;  /* 0x0000000000a48947 */ /* 0x000fea0003800000 */
[----:B------:R-:W0:Y:S01]  /*0190*/  S2UR UR8, SR_CgaCtaId ;  /* 0x00000000000879c3 */ /* 0x000e220000008800 */
[----:B------:R-:W-:Y:S01]  /*01a0*/  UMOV UR4, 0x400 ;  /* 0x0000040000047882 */ /* 0x000fe20000000000 */
[----:B------:R-:W-:Y:S01]  /*01b0*/  UMOV UR5, 0x1 ;  /* 0x0000000100057882 */ /* 0x000fe20000000000 */
[----:B------:R-:W-:Y:S02]  /*01c0*/  UMOV UR6, 0x100 ;  /* 0x0000010000067882 */ /* 0x000fe40000000000 */
[----:B------:R-:W-:-:S04]  /*01d0*/  UIADD3 UR6, -UR6, 0x100000, URZ ;  /* 0x0010000006067890 */ /* 0x000fc8000fffe13f */
[----:B------:R-:W-:Y:S02]  /*01e0*/  USHF.L.U32 UR7, UR6, 0xb, URZ ;  /* 0x0000000b06077899 */ /* 0x000fe4000800063f */
[----:B------:R-:W-:Y:S02]  /*01f0*/  USHF.L.U32 UR6, UR6, 0x1, URZ ;  /* 0x0000000106067899 */ /* 0x000fe4000800063f */
[----:B0-----:R-:W-:Y:S02]  /*0200*/  ULEA UR8, UR8, UR4, 0x18 ;  /* 0x0000000408087291 */ /* 0x001fe4000f8ec03f */
[----:B------:R-:W-:-:S04]  /*0210*/  UIADD3 UR4, -UR5, 0x100000, URZ ;  /* 0x0010000005047890 */ /* 0x000fc8000fffe13f */
[----:B------:R-:W-:Y:S02]  /*0220*/  USHF.L.U32 UR5, UR4, 0xb, URZ ;  /* 0x0000000b04057899 */ /* 0x000fe4000800063f */
[----:B------:R-:W-:Y:S01]  /*0230*/  USHF.L.U32 UR4, UR4, 0x1, URZ ;  /* 0x0000000104047899 */ /* 0x000fe2000800063f */
[----:B------:R-:W0:Y:S11]  /*0240*/  FENCE.VIEW.ASYNC.S ;  /* 0x00000000000073c6 */ /* 0x000e360000000000 */
[----:B0-----:R0:W1:Y:S01]  /*0250*/  SYNCS.EXCH.64 URZ, [UR8], UR4 ;  /* 0x00000004083f75b2 */ /* 0x0010620008000100 */
[----:B------:R0:W2:Y:S01]  /*0260*/  SYNCS.EXCH.64 URZ, [UR8+0x70], UR6 ;  /* 0x00007006083f75b2 */ /* 0x0000a20008000100 */
[----:B------:R0:W3:Y:S01]  /*0270*/  SYNCS.EXCH.64 URZ, [UR8+0x8], UR4 ;  /* 0x00000804083f75b2 */ /* 0x0000e20008000100 */
[----:B------:R0:W4:Y:S01]  /*0280*/  SYNCS.EXCH.64 URZ, [UR8+0x78], UR6 ;  /* 0x00007806083f75b2 */ /* 0x0001220008000100 */
[----:B------:R0:W0:Y:S01]  /*0290*/  SYNCS.EXCH.64 URZ, [UR8+0x10], UR4 ;  /* 0x00001004083f75b2 */ /* 0x0000220008000100 */
        /* <DEDUP_REMOVED lines=23> */
[----:B-1234-:R-:W-:Y:S01]  /*0410*/  NOP ;  /* 0x0000000000007918 */ /* 0x01efe20000000000 */
.L_x_3:
[----:B0-----:R-:W-:Y:S05]  /*0420*/  BSYNC B0 ;  /* 0x0000000000007941 */ /* 0x001fea0003800000 */
.L_x_2:
[----:B------:R-:W0:Y:S01]  /*0430*/  SHFL.IDX PT, R2, R2, RZ, 0x1f ;  /* 0x00001fff02027589 */ /* 0x000e2200000e0000 */
[----:B------:R-:W1:Y:S01]  /*0440*/  LDC R3, c[0x0][0x65c] ;  /* 0x00019700ff037b82 */ /* 0x000e620000000800 */
[----:B------:R-:W-:Y:S02]  /*0450*/  ELECT P0, URZ, PT ;  /* 0x00000000003f782f */ /* 0x000fe40003800000 */
[----:B------:R-:W-:Y:S01]  /*0460*/  SHF.R.S32.HI R4, RZ, 0x1f, R5 ;  /* 0x0000001fff047819 */ /* 0x000fe20000011405 */
[----:B------:R-:W2:Y:S01]  /*0470*/  S2R R10, SR_CTAID.Y ;  /* 0x00000000000a7919 */ /* 0x000ea20000002600 */
[----:B------:R-:W-:Y:S01]  /*0480*/  UMOV UR4, 0x20 ;  /* 0x0000002000047882 */ /* 0x000fe20000000000 */
[C---:B------:R-:W-:Y:S01]  /*0490*/  ISETP.NE.AND P3, PT, R6.reuse, RZ, PT ;  /* 0x000000ff0600720c */ /* 0x040fe20003f65270 */
[----:B------:R-:W-:Y:S01]  /*04a0*/  VIADD R11, R6, 0xffffffff ;  /* 0xffffffff060b7836 */ /* 0x000fe20000000000 */
[----:B------:R-:W3:Y:S01]  /*04b0*/  S2R R8, SR_CTAID.X ;  /* 0x0000000000087919 */ /* 0x000ee20000002500 */
[----:B------:R-:W-:Y:S01]  /*04c0*/  LEA.HI R4, R4, R5, RZ, 0x2 ;  /* 0x0000000504047211 */ /* 0x000fe200078f10ff */
[----:B------:R-:W-:Y:S01]  /*04d0*/  NOP ;  /* 0x0000000000007918 */ /* 0x000fe20000000000 */
[----:B------:R-:W-:Y:S01]  /*04e0*/  NOP ;  /* 0x0000000000007918 */ /* 0x000fe20000000000 */
[----:B------:R-:W-:-:S02]  /*04f0*/  ISETP.GE.U32.AND P1, PT, R11, 0x2, PT ;  /* 0x000000020b00780c */ /* 0x000fc40003f26070 */
[----:B------:R-:W-:-:S05]  /*0500*/  LOP3.LUT R4, R4, 0xfffffffc, RZ, 0xc0, !PT ;  /* 0xfffffffc04047812 */ /* 0x000fca00078ec0ff */
[----:B------:R-:W-:Y:S01]  /*0510*/  IMAD.IADD R5, R5, 0x1, -R4 ;  /* 0x0000000105057824 */ /* 0x000fe200078e0a04 */
[----:B0-----:R-:W-:Y:S02]  /*0520*/  ISETP.NE.OR P0, PT, R2, RZ, !P0 ;  /* 0x000000ff0200720c */ /* 0x001fe40004705670 */
[----:B-1----:R-:W-:-:S11]  /*0530*/  ISETP.NE.AND P2, PT, R3, 0x1, PT ;  /* 0x000000010300780c */ /* 0x002fd60003f45270 */
[----:B------:R-:W-:Y:S01]  /*0540*/  VOTEU.ALL UP0, P0 ;  /* 0x00000000003f7886 */ /* 0x000fe20000000000 */
[----:B------:R-:W-:Y:S01]  /*0550*/  VOTEU.ALL UP1, P0 ;  /* 0x00000000003f7886 */ /* 0x000fe20000020000 */
[----:B------:R-:W3:Y:S01]  /*0560*/  @P2 LDC R9, c[0x0][0x10] ;  /* 0x00000400ff092b82 */ /* 0x000ee20000000800 */
[----:B--2---:R-:W-:Y:S02]  /*0570*/  @P2 IMAD.MOV.U32 R2, RZ, RZ, R10 ;  /* 0x000000ffff022224 */ /* 0x004fe400078e000a */
[----:B------:R-:W-:Y:S01]  /*0580*/  @!UP0 UMOV UR6, 0x400 ;  /* 0x0000040000068882 */ /* 0x000fe20000000000 */
[----:B------:R-:W-:-:S04]  /*0590*/  @!UP0 UIADD3 UR4, -UR4, 0x100000, URZ ;  /* 0x0010000004048890 */ /* 0x000fc8000fffe13f */
[----:B------:R-:W-:Y:S02]  /*05a0*/  @!UP0 USHF.L.U32 UR5, UR4, 0xb, URZ ;  /* 0x0000000b04058899 */ /* 0x000fe4000800063f */
[----:B------:R-:W-:Y:S01]  /*05b0*/  @!UP0 USHF.L.U32 UR4, UR4, 0x1, URZ ;  /* 0x0000000104048899 */ /* 0x000fe2000800063f */
[----:B------:R-:W-:Y:S02]  /*05c0*/  @P2 IMAD.MOV.U32 R3, RZ, RZ, RZ ;  /* 0x000000ffff032224 */ /* 0x000fe400078e00ff */
[----:B------:R-:W-:Y:S01]  /*05d0*/  @P2 IMAD.MOV.U32 R13, RZ, RZ, RZ ;  /* 0x000000ffff0d2224 */ /* 0x000fe200078e00ff */
[----:B------:R-:W0:Y:S08]  /*05e0*/  @!UP0 S2UR UR7, SR_CgaCtaId ;  /* 0x00000000000789c3 */ /* 0x000e300000008800 */
[----:B------:R-:W1:Y:S01]  /*05f0*/  @!P2 LDC R7, c[0x0][0xc] ;  /* 0x00000300ff07ab82 */ /* 0x000e620000000800 */
[----:B---3--:R-:W-:-:S04]  /*0600*/  @P2 IMAD.WIDE.U32 R2, R8, R9, R2 ;  /* 0x0000000908022225 */ /* 0x008fc800078e0002 */
[----:B------:R-:W-:Y:S02]  /*0610*/  IMAD.MOV.U32 R9, RZ, RZ, RZ ;  /* 0x000000ffff097224 */ /* 0x000fe400078e00ff */
[----:B------:R-:W-:Y:S01]  /*0620*/  @P2 IMAD.IADD R3, R3, 0x1, R13 ;  /* 0x0000000103032824 */ /* 0x000fe200078e020d */
[----:B0-----:R-:W-:Y:S01]  /*0630*/  @!UP0 ULEA UR6, UR7, UR6, 0x18 ;  /* 0x0000000607068291 */ /* 0x001fe2000f8ec03f */
[----:B------:R-:W-:Y:S01]  /*0640*/  VOTEU.ALL UP0, P0 ;  /* 0x00000000003f7886 */ /* 0x000fe20000000000 */
[----:B------:R-:W-:-:S04]  /*0650*/  ISETP.NE.AND P0, PT, R5, 0x3, PT ;  /* 0x000000030500780c */ /* 0x000fc80003f05270 */
[----:B------:R-:W-:-:S04]  /*0660*/  ISETP.EQ.OR P0, PT, R5, RZ, !P0 ;  /* 0x000000ff0500720c */ /* 0x000fc80004702670 */
[----:B------:R-:W-:Y:S01]  /*0670*/  ISETP.EQ.AND P0, PT, R6, RZ, P0 ;  /* 0x000000ff0600720c */ /* 0x000fe20000702270 */
[----:B------:R-:W0:Y:S02]  /*0680*/  FENCE.VIEW.ASYNC.S ;  /* 0x00000000000073c6 */ /* 0x000e240000000000 */
[----:B0-----:R0:W2:Y:S01]  /*0690*/  @!UP0 SYNCS.EXCH.64 URZ, [UR6+0xf0], UR4 ;  /* 0x0000f004063f85b2 */ /* 0x0010a20008000100 */
[----:B-1----:R-:W-:Y:S01]  /*06a0*/  @!P2 IMAD.WIDE.U32 R6, R7, R10, R8 ;  /* 0x0000000a0706a225 */ /* 0x002fe200078e0008 */
[----:B------:R-:W-:-:S03]  /*06b0*/  SEL R4, RZ, 0x1, !P0 ;  /* 0x00000001ff047807 */ /* 0x000fc60004000000 */
[----:B------:R-:W-:Y:S02]  /*06c0*/  @!P2 IMAD.MOV.U32 R2, RZ, RZ, R6 ;  /* 0x000000ffff02a224 */ /* 0x000fe400078e0006 */
[----:B------:R-:W-:Y:S01]  /*06d0*/  @!P2 IMAD.MOV.U32 R3, RZ, RZ, R7 ;  /* 0x000000ffff03a224 */ /* 0x000fe200078e0007 */
[----:B------:R-:W-:Y:S01]  /*06e0*/  SEL R4, R4, 0x2, P1 ;  /* 0x0000000204047807 */ /* 0x000fe20000800000 */
[----:B------:R0:W2:Y:S01]  /*06f0*/  @!UP1 SYNCS.EXCH.64 URZ, [UR6+0xf8], UR4 ;  /* 0x0000f804063f95b2 */ /* 0x0000a20008000100 */
[----:B------:R-:W-:Y:S01]  /*0700*/  NOP ;  /* 0x0000000000007918 */ /* 0x000fe20000000000 */
[----:B--2---:R-:W-:Y:S06]  /*0710*/  BAR.SYNC.DEFER_BLOCKING 0x0 ;  /* 0x0000000000007b1d */ /* 0x004fec0000010000 */
[----:B------:R-:W-:Y:S05]  /*0720*/  @!P3 BRA `(.L_x_4) ;  /* 0x000000740064b947 */ /* 0x000fea0003800000 */
[----:B------:R-:W-:-:S13]  /*0730*/  ISETP.GT.U32.AND P0, PT, R11, 0x1, PT ;  /* 0x000000010b00780c */ /* 0x000fda0003f04070 */
[----:B0-----:R-:W-:Y:S05]  /*0740*/  @P0 EXIT ;  /* 0x000000000000094d */ /* 0x001fea0003800000 */
[----:B------:R-:W-:Y:S01]  /*0750*/  ULDC.64 UR4, c[0x0][0x650] ;  /* 0x0001940000047ab9 */ /* 0x000fe20000000a00 */
[----:B------:R-:W-:Y:S01]  /*0760*/  PRMT R12, RZ, 0x7610, R12 ;  /* 0x00007610ff0c7816 */ /* 0x000fe2000000000c */
[----:B------:R-:W-:Y:S01]  /*0770*/  IMAD.MOV.U32 R6, RZ, RZ, -0x1 ;  /* 0xffffffffff067424 */ /* 0x000fe200078e00ff */
[----:B------:R-:W-:Y:S01]  /*0780*/  ISETP.GE.U32.AND P0, PT, R2, UR4, PT ;  /* 0x0000000402007c0c */ /* 0x000fe2000bf06070 */
[----:B------:R-:W-:Y:S02]  /*0790*/  IMAD.MOV.U32 R7, RZ, RZ, -0x1 ;  /* 0xffffffffff077424 */ /* 0x000fe400078e00ff */
[----:B------:R-:W-:Y:S01]  /*07a0*/  IMAD.MOV.U32 R5, RZ, RZ, -0x1 ;  /* 0xffffffffff057424 */ /* 0x000fe200078e00ff */
[----:B------:R-:W-:-:S13]  /*07b0*/  ISETP.GE.U32.AND.EX P0, PT, R3, UR5, PT, P0 ;  /* 0x0000000503007c0c */ /* 0x000fda000bf06100 */
[----:B------:R-:W-:Y:S05]  /*07c0*/  @P0 BRA `(.L_x_5) ;  /* 0x00000004005c0947 */ /* 0x000fea0003800000 */
[----:B------:R-:W0:Y:S01]  /*07d0*/  LDC.64 R16, c[0x0][0x628] ;  /* 0x00018a00ff107b82 */ /* 0x000e220000000a00 */
[----:B------:R-:W-:Y:S02]  /*07e0*/  IMAD.MOV.U32 R6, RZ, RZ, R2 ;  /* 0x000000ffff067224 */ /* 0x000fe400078e0002 */
[----:B------:R-:W-:-:S05]  /*07f0*/  IMAD.MOV.U32 R7, RZ, RZ, R3 ;  /* 0x000000ffff077224 */ /* 0x000fca00078e0003 */
[----:B------:R-:W1:Y:S08]  /*0800*/  LDC R18, c[0x0][0x630] ;  /* 0x00018c00ff127b82 */ /* 0x000e700000000800 */
[----:B------:R-:W2:Y:S01]  /*0810*/  LDC.64 R20, c[0x0][0x620] ;  /* 0x00018800ff147b82 */ /* 0x000ea20000000a00 */
[----:B0-----:R-:W-:-:S04]  /*0820*/  ISETP.NE.U32.AND P0, PT, R16, RZ, PT ;  /* 0x000000ff1000720c */ /* 0x001fc80003f05070 */
[----:B------:R-:W-:-:S13]  /*0830*/  ISETP.NE.AND.EX P0, PT, R17, RZ, PT, P0 ;  /* 0x000000ff1100720c */ /* 0x000fda0003f05300 */
[----:B-12---:R-:W-:Y:S05]  /*0840*/  @!P0 BRA `(.L_x_6) ;  /* 0x0000000000288947 */ /* 0x006fea0003800000 */
[----:B------:R-:W0:Y:S02]  /*0850*/  LDC R5, c[0x0][0x634] ;  /* 0x00018d00ff057b82 */ /* 0x000e240000000800 */
[----:B0-----:R-:W-:-:S05]  /*0860*/  IADD3 R5, P0, R2, R5, RZ ;  /* 0x0000000502057210 */ /* 0x001fca0007f1e0ff */
[----:B------:R-:W-:-:S04]  /*0870*/  IMAD.X R11, RZ, RZ, R3, P0 ;  /* 0x000000ffff0b7224 */ /* 0x000fc800000e0603 */
[----:B------:R-:W-:-:S04]  /*0880*/  IMAD.WIDE.U32 R6, R11, R16, RZ ;  /* 0x000000100b067225 */ /* 0x000fc800078e00ff */
[----:B------:R-:W-:-:S04]  /*0890*/  IMAD.WIDE.U32 R12, P0, R5, R17, R6 ;  /* 0x00000011050c7225 */ /* 0x000fc80007800006 */
[----:B------:R-:W-:-:S04]  /*08a0*/  IMAD.WIDE.U32 R6, R5, R16, RZ ;  /* 0x0000001005067225 */ /* 0x000fc800078e00ff */
[----:B------:R-:W-:Y:S01]  /*08b0*/  IMAD.X R15, RZ, RZ, RZ, P0 ;  /* 0x000000ffff0f7224 */ /* 0x000fe200000e06ff */
[----:B------:R-:W-:Y:S01]  /*08c0*/  IADD3 RZ, P0, R7, R12, RZ ;  /* 0x0000000c07ff7210 */ /* 0x000fe20007f1e0ff */
[----:B------:R-:W-:-:S04]  /*08d0*/  IMAD.MOV.U32 R14, RZ, RZ, R13 ;  /* 0x000000ffff0e7224 */ /* 0x000fc800078e000d */
[----:B------:R-:W-:-:S08]  /*08e0*/  IMAD.WIDE.U32.X R6, R11, R17, R14, P0 ;  /* 0x000000110b067225 */ /* 0x000fd000000e040e */
.L_x_6:
[--C-:B------:R-:W-:Y:S01]  /*08f0*/  SHF.R.U64 R26, R6, R18, R7.reuse ;  /* 0x00000012061a7219 */ /* 0x100fe20000001207 */
[----:B------:R-:W0:Y:S01]  /*0900*/  LDC.64 R22, c[0x0][0x640] ;  /* 0x00019000ff167b82 */ /* 0x000e220000000a00 */
[----:B------:R-:W-:Y:S01]  /*0910*/  I2FP.F32.U32 R5, R8 ;  /* 0x0000000800057245 */ /* 0x000fe20000201000 */
[----:B------:R-:W-:Y:S01]  /*0920*/  ULDC UR4, c[0x0][0x150] ;  /* 0x0000540000047ab9 */ /* 0x000fe20000000800 */
[----:B------:R-:W-:Y:S02]  /*0930*/  SHF.R.U32.HI R6, RZ, R18, R7 ;  /* 0x00000012ff067219 */ /* 0x000fe40000011607 */
[----:B------:R-:W-:Y:S01]  /*0940*/  IADD3 R11, P0, RZ, -R26, RZ ;  /* 0x8000001aff0b7210 */ /* 0x000fe20007f1e0ff */
[----:B------:R-:W-:Y:S01]  /*0950*/  FMUL R5, R5, UR4 ;  /* 0x0000000405057c20 */ /* 0x000fe20008400000 */
[----:B------:R-:W-:Y:S01]  /*0960*/  ULDC UR4, c[0x0][0x154] ;  /* 0x0000550000047ab9 */ /* 0x000fe20000000800 */
[----:B------:R-:W1:Y:S02]  /*0970*/  LDC R14, c[0x0][0x618] ;  /* 0x00018600ff0e7b82 */ /* 0x000e640000000800 */
[----:B------:R-:W-:-:S02]  /*0980*/  IMAD.X R13, RZ, RZ, ~R6, P0 ;  /* 0x000000ffff0d7224 */ /* 0x000fc400000e0e06 */
[----:B------:R-:W2:Y:S01]  /*0990*/  F2I.U32.TRUNC.NTZ R5, R5 ;  /* 0x0000000500057305 */ /* 0x000ea2000020f000 */
[----:B------:R-:W-:-:S03]  /*09a0*/  IMAD.WIDE.U32 R6, R11, R20, R2 ;  /* 0x000000140b067225 */ /* 0x000fc600078e0002 */
[----:B------:R-:W3:Y:S01]  /*09b0*/  LDC R9, c[0x0][0x144] ;  /* 0x00005100ff097b82 */ /* 0x000ee20000000800 */
[----:B------:R-:W-:-:S04]  /*09c0*/  IMAD R12, R13, R20, RZ ;  /* 0x000000140d0c7224 */ /* 0x000fc800078e02ff */
[----:B------:R-:W-:Y:S02]  /*09d0*/  IMAD R11, R11, R21, R12 ;  /* 0x000000150b0b7224 */ /* 0x000fe400078e020c */
[----:B------:R-:W-:Y:S01]  /*09e0*/  IMAD.MOV.U32 R12, RZ, RZ, 0x1 ;  /* 0x00000001ff0c7424 */ /* 0x000fe200078e00ff */
[----:B------:R-:W4:Y:S01]  /*09f0*/  LDC R18, c[0x0][0x608] ;  /* 0x00018200ff127b82 */ /* 0x000f220000000800 */
[----:B------:R-:W-:Y:S01]  /*0a00*/  IMAD.IADD R11, R7, 0x1, R11 ;  /* 0x00000001070b7824 */ /* 0x000fe200078e020b */
[----:B0-----:R-:W-:Y:S01]  /*0a10*/  ISETP.NE.U32.AND P0, PT, R22, RZ, PT ;  /* 0x000000ff1600720c */ /* 0x001fe20003f05070 */
[----:B--2---:R-:W-:-:S03]  /*0a20*/  IMAD.MOV R7, RZ, RZ, -R5 ;  /* 0x000000ffff077224 */ /* 0x004fc600078e0a05 */
[----:B------:R-:W-:Y:S02]  /*0a30*/  ISETP.NE.AND.EX P0, PT, R23, RZ, PT, P0 ;  /* 0x000000ff1700720c */ /* 0x000fe40003f05300 */
[----:B------:R-:W0:Y:S01]  /*0a40*/  LDC R13, c[0x0][0x658] ;  /* 0x00019600ff0d7b82 */ /* 0x000e220000000800 */
[--C-:B-1----:R-:W-:Y:S02]  /*0a50*/  SHF.R.U64 R16, R6, R14, R11.reuse ;  /* 0x0000000e06107219 */ /* 0x102fe4000000120b */
[----:B------:R-:W-:Y:S02]  /*0a60*/  I2FP.F32.U32 R6, R10 ;  /* 0x0000000a00067245 */ /* 0x000fe40000201000 */
[----:B------:R-:W-:-:S03]  /*0a70*/  SHF.R.U32.HI R11, RZ, R14, R11 ;  /* 0x0000000eff0b7219 */ /* 0x000fc6000001160b */
[----:B------:R-:W1:Y:S01]  /*0a80*/  LDC R17, c[0x0][0x148] ;  /* 0x00005200ff117b82 */ /* 0x000e620000000800 */
[----:B---3--:R-:W-:Y:S02]  /*0a90*/  IMAD R5, R9, R7, R8 ;  /* 0x0000000709057224 */ /* 0x008fe400078e0208 */
[----:B------:R-:W-:Y:S01]  /*0aa0*/  FMUL R7, R6, UR4 ;  /* 0x0000000406077c20 */ /* 0x000fe20008400000 */
[----:B------:R-:W-:-:S03]  /*0ab0*/  IMAD.MOV.U32 R6, RZ, RZ, -0x1 ;  /* 0xffffffffff067424 */ /* 0x000fc600078e00ff */
[----:B------:R2:W3:Y:S01]  /*0ac0*/  F2I.U32.TRUNC.NTZ R15, R7 ;  /* 0x00000007000f7305 */ /* 0x0004e2000020f000 */
[----:B------:R-:W1:Y:S01]  /*0ad0*/  LDC R21, c[0x0][0x600] ;  /* 0x00018000ff157b82 */ /* 0x000e620000000800 */
[-CC-:B----4-:R-:W-:Y:S02]  /*0ae0*/  SHF.R.U64 R27, R16, R18.reuse, R11.reuse ;  /* 0x00000012101b7219 */ /* 0x190fe4000000120b */
[----:B------:R-:W-:-:S05]  /*0af0*/  SHF.R.U32.HI R8, RZ, R18, R11 ;  /* 0x00000012ff087219 */ /* 0x000fca000001160b */
[----:B------:R-:W4:Y:S01]  /*0b00*/  LDC R20, c[0x0][0x648] ;  /* 0x00019200ff147b82 */ /* 0x000f220000000800 */
[-CC-:B0-----:R-:W-:Y:S02]  /*0b10*/  SHF.R.U64 R18, R27, R13.reuse, R8.reuse ;  /* 0x0000000d1b127219 */ /* 0x181fe40000001208 */
[-C--:B------:R-:W-:Y:S02]  /*0b20*/  SHF.L.U32 R6, R6, R13.reuse, RZ ;  /* 0x0000000d06067219 */ /* 0x080fe400000006ff */
[-C--:B------:R-:W-:Y:S02]  /*0b30*/  SHF.R.U32.HI R8, RZ, R13.reuse, R8 ;  /* 0x0000000dff087219 */ /* 0x080fe40000011608 */
[----:B------:R-:W-:Y:S01]  /*0b40*/  LOP3.LUT R14, RZ, R6, RZ, 0x33, !PT ;  /* 0x00000006ff0e7212 */ /* 0x000fe200078e33ff */
[----:B------:R-:W0:Y:S01]  /*0b50*/  LDC R25, c[0x0][0x638] ;  /* 0x00018e00ff197b82 */ /* 0x000e220000000800 */
[----:B------:R-:W-:Y:S01]  /*0b60*/  SHF.L.U32 R11, R12, R13, RZ ;  /* 0x0000000d0c0b7219 */ /* 0x000fe200000006ff */
[----:B------:R-:W-:-:S02]  /*0b70*/  IMAD.MOV.U32 R6, RZ, RZ, R18 ;  /* 0x000000ffff067224 */ /* 0x000fc400078e0012 */
[----:B--2---:R-:W-:-:S04]  /*0b80*/  IMAD.MOV.U32 R7, RZ, RZ, R8 ;  /* 0x000000ffff077224 */ /* 0x004fc800078e0008 */
[----:B------:R-:W2:Y:S01]  /*0b90*/  LDC R24, c[0x0][0x610] ;  /* 0x00018400ff187b82 */ /* 0x000ea20000000800 */
[----:B---3--:R-:W-:Y:S05]  /*0ba0*/  @!P0 BRA `(.L_x_7) ;  /* 0x0000000000288947 */ /* 0x008fea0003800000 */
[----:B------:R-:W3:Y:S02]  /*0bb0*/  LDC R13, c[0x0][0x64c] ;  /* 0x00019300ff0d7b82 */ /* 0x000ee40000000800 */
[----:B---3--:R-:W-:-:S05]  /*0bc0*/  IADD3 R13, P0, R18, R13, RZ ;  /* 0x0000000d120d7210 */ /* 0x008fca0007f1e0ff */
        /* <DEDUP_REMOVED lines=8> */
.L_x_7:
[----:B----4-:R-:W-:Y:S01]  /*0c50*/  SHF.R.U64 R6, R6, R20, R7 ;  /* 0x0000001406067219 */ /* 0x010fe20000001207 */
[----:B-1----:R-:W-:Y:S01]  /*0c60*/  VIADD R7, R21, 0xffffffff ;  /* 0xffffffff15077836 */ /* 0x002fe20000000000 */
[----:B------:R-:W-:Y:S01]  /*0c70*/  LOP3.LUT R14, R27, R14, RZ, 0xc0, !PT ;  /* 0x0000000e1b0e7212 */ /* 0x000fe200078ec0ff */
[----:B------:R-:W-:Y:S02]  /*0c80*/  IMAD.MOV R15, RZ, RZ, -R15 ;  /* 0x000000ffff0f7224 */ /* 0x000fe400078e0a0f */
[----:B------:R-:W-:Y:S01]  /*0c90*/  IMAD.MOV R8, RZ, RZ, -R6 ;  /* 0x000000ffff087224 */ /* 0x000fe200078e0a06 */
[----:B------:R-:W-:Y:S01]  /*0ca0*/  LOP3.LUT R7, R16, R7, RZ, 0xc0, !PT ;  /* 0x0000000710077212 */ /* 0x000fe200078ec0ff */
[----:B------:R-:W-:Y:S02]  /*0cb0*/  IMAD R14, R11, R6, R14 ;  /* 0x000000060b0e7224 */ /* 0x000fe400078e020e */
[----:B------:R-:W-:Y:S02]  /*0cc0*/  @P2 IMAD R5, R17, R15, R10 ;  /* 0x0000000f11052224 */ /* 0x000fe400078e020a */
[----:B0-----:R-:W-:-:S02]  /*0cd0*/  IMAD R6, R8, R25, R18 ;  /* 0x0000001908067224 */ /* 0x001fc400078e0212 */
[----:B--2---:R-:W-:Y:S02]  /*0ce0*/  IMAD R5, R14, R24, R5 ;  /* 0x000000180e057224 */ /* 0x004fe400078e0205 */
[----:B------:R-:W-:Y:S02]  /*0cf0*/  IMAD R6, R6, R21, R7 ;  /* 0x0000001506067224 */ /* 0x000fe400078e0207 */
[----:B------:R-:W-:-:S03]  /*0d00*/  IMAD.MOV.U32 R12, RZ, RZ, 0x1 ;  /* 0x00000001ff0c7424 */ /* 0x000fc600078e00ff */
[----:B------:R-:W-:Y:S02]  /*0d10*/  SEL R7, R6, R5, !P2 ;  /* 0x0000000506077207 */ /* 0x000fe40005000000 */
[----:B------:R-:W-:Y:S01]  /*0d20*/  SEL R6, R5, R6, !P2 ;  /* 0x0000000605067207 */ /* 0x000fe20005000000 */
[----:B------:R-:W-:-:S07]  /*0d30*/  IMAD.MOV.U32 R5, RZ, RZ, R26 ;  /* 0x000000ffff057224 */ /* 0x000fce00078e001a */
.L_x_5:
[----:B------:R-:W-:-:S08]  /*0d40*/  NOP ;  /* 0x0000000000007918 */ /* 0x000fd00000000000 */
[----:B------:R-:W0:Y:S02]  /*0d50*/  USETMAXREG.TRY_ALLOC.CTAPOOL UP0, 0xe8 ;  /* 0x000000e8000079c8 */ /* 0x000e240008000600 */
[----:B0-----:R-:W-:-:S13]  /*0d60*/  PLOP3.LUT P0, PT, PT, PT, UP0, 0x80, 0x0 ;  /* 0x000000000000781c */ /* 0x001fda0003f0f008 */
[----:B------:R-:W-:Y:S05]  /*0d70*/  @!P0 BRA `(.L_x_5) ;  /* 0xfffffffc00f08947 */ /* 0x000fea000383ffff */
[----:B------:R-:W-:Y:S01]  /*0d80*/  ULDC.64 UR4, c[0x0][0x598] ;  /* 0x0001660000047ab9 */ /* 0x000fe20000000a00 */
[----:B------:R-:W-:Y:S01]  /*0d90*/  ULDC.64 UR16, c[0x0][0x208] ;  /* 0x0000820000107ab9 */ /* 0x000fe20000000a00 */
[----:B------:R-:W-:-:S04]  /*0da0*/  ISETP.NE.U32.AND P0, PT, RZ, UR4, PT ;  /* 0x00000004ff007c0c */ /* 0x000fc8000bf05070 */
[----:B------:R-:W-:-:S13]  /*0db0*/  ISETP.NE.AND.EX P0, PT, RZ, UR5, PT, P0 ;  /* 0x00000005ff007c0c */ /* 0x000fda000bf05300 */
[----:B------:R-:W-:Y:S05]  /*0dc0*/  @!P0 BRA `(.L_x_8) ;  /* 0x00000000001c8947 */ /* 0x000fea0003800000 */
[----:B------:R-:W0:Y:S02]  /*0dd0*/  LDC.64 R8, c[0x0][0x598] ;  /* 0x00016600ff087b82 */ /* 0x000e240000000a00 */
[----:B0-----:R-:W2:Y:S02]  /*0de0*/  LDG.E.64 R8, desc[UR16][R8.64] ;  /* 0x0000001008087981 */ /* 0x001ea4000c1e1b00 */
[----:B--2---:R-:W-:-:S04]  /*0df0*/  ISETP.NE.U32.AND P0, PT, R8, RZ, PT ;  /* 0x000000ff0800720c */ /* 0x004fc80003f05070 */
[----:B------:R-:W-:-:S13]  /*0e00*/  ISETP.NE.AND.EX P0, PT, R9, RZ, PT, P0 ;  /* 0x000000ff0900720c */ /* 0x000fda0003f05300 */
[----:B------:R-:W-:Y:S05]  /*0e10*/  @!P0 BRA `(.L_x_8) ;  /* 0x0000000000088947 */ /* 0x000fea0003800000 */
[----:B------:R0:W5:Y:S01]  /*0e20*/  LD.E R8, desc[UR16][R8.64] ;  /* 0x0000001008087980 */ /* 0x000162000c101900 */
[----:B------:R-:W-:Y:S05]  /*0e30*/  BRA `(.L_x_9) ;  /* 0x0000000000207947 */ /* 0x000fea0003800000 */
.L_x_8:
[----:B------:R-:W-:Y:S02]  /*0e40*/  ULDC.64 UR4, c[0x0][0x588] ;  /* 0x0001620000047ab9 */ /* 0x000fe40000000a00 */
[----:B------:R-:W-:-:S04]  /*0e50*/  ISETP.NE.U32.AND P0, PT, RZ, UR4, PT ;  /* 0x00000004ff007c0c */ /* 0x000fc8000bf05070 */
[----:B------:R-:W-:-:S13]  /*0e60*/  ISETP.NE.AND.EX P0, PT, RZ, UR5, PT, P0 ;  /* 0x00000005ff007c0c */ /* 0x000fda000bf05300 */
[----:B------:R-:W-:Y:S05]  /*0e70*/  @!P0 BRA `(.L_x_10) ;  /* 0x00000000000c8947 */ /* 0x000fea0003800000 */
[----:B------:R-:W0:Y:S02]  /*0e80*/  LDC.64 R8, c[0x0][0x588] ;  /* 0x00016200ff087b82 */ /* 0x000e240000000a00 */
[----:B0-----:R1:W5:Y:S01]  /*0e90*/  LDG.E R8, desc[UR16][R8.64] ;  /* 0x0000001008087981 */ /* 0x001362000c1e1900 */
[----:B------:R-:W-:Y:S05]  /*0ea0*/  BRA `(.L_x_9) ;  /* 0x0000000000047947 */ /* 0x000fea0003800000 */
.L_x_10:
[----:B------:R-:W2:Y:S02]  /*0eb0*/  LDC R8, c[0x0][0x580] ;  /* 0x00016000ff087b82 */ /* 0x000ea40000000800 */
.L_x_9:
[----:B------:R-:W-:Y:S02]  /*0ec0*/  ULDC.64 UR4, c[0x0][0x5a0] ;  /* 0x0001680000047ab9 */ /* 0x000fe40000000a00 */
[----:B------:R-:W-:-:S04]  /*0ed0*/  ISETP.NE.U32.AND P0, PT, RZ, UR4, PT ;  /* 0x00000004ff007c0c */ /* 0x000fc8000bf05070 */
[----:B------:R-:W-:-:S13]  /*0ee0*/  ISETP.NE.AND.EX P0, PT, RZ, UR5, PT, P0 ;  /* 0x00000005ff007c0c */ /* 0x000fda000bf05300 */
[----:B------:R-:W-:Y:S05]  /*0ef0*/  @!P0 BRA `(.L_x_11) ;  /* 0x00000000001c8947 */ /* 0x000fea0003800000 */
[----:B------:R-:W3:Y:S02]  /*0f00*/  LDC.64 R10, c[0x0][0x5a0] ;  /* 0x00016800ff0a7b82 */ /* 0x000ee40000000a00 */
[----:B---3--:R-:W3:Y:S02]  /*0f10*/  LDG.E.64 R10, desc[UR16][R10.64] ;  /* 0x000000100a0a7981 */ /* 0x008ee4000c1e1b00 */
[----:B---3--:R-:W-:-:S04]  /*0f20*/  ISETP.NE.U32.AND P0, PT, R10, RZ, PT ;  /* 0x000000ff0a00720c */ /* 0x008fc80003f05070 */
[----:B------:R-:W-:-:S13]  /*0f30*/  ISETP.NE.AND.EX P0, PT, R11, RZ, PT, P0 ;  /* 0x000000ff0b00720c */ /* 0x000fda0003f05300 */
[----:B------:R-:W-:Y:S05]  /*0f40*/  @!P0 BRA `(.L_x_11) ;  /* 0x0000000000088947 */ /* 0x000fea0003800000 */
[----:B01----:R0:W5:Y:S01]  /*0f50*/  LD.E R9, desc[UR16][R10.64] ;  /* 0x000000100a097980 */ /* 0x003162000c101900 */
[----:B------:R-:W-:Y:S05]  /*0f60*/  BRA `(.L_x_12) ;  /* 0x0000000000207947 */ /* 0x000fea0003800000 */
.L_x_11:
[----:B------:R-:W-:Y:S02]  /*0f70*/  ULDC.64 UR4, c[0x0][0x590] ;  /* 0x0001640000047ab9 */ /* 0x000fe40000000a00 */
[----:B------:R-:W-:-:S04]  /*0f80*/  ISETP.NE.U32.AND P0, PT, RZ, UR4, PT ;  /* 0x00000004ff007c0c */ /* 0x000fc8000bf05070 */
[----:B------:R-:W-:-:S13]  /*0f90*/  ISETP.NE.AND.EX P0, PT, RZ, UR5, PT, P0 ;  /* 0x00000005ff007c0c */ /* 0x000fda000bf05300 */
[----:B------:R-:W-:Y:S05]  /*0fa0*/  @!P0 BRA `(.L_x_13) ;  /* 0x00000000000c8947 */ /* 0x000fea0003800000 */
[----:B------:R-:W0:Y:S02]  /*0fb0*/  LDC.64 R10, c[0x0][0x590] ;  /* 0x00016400ff0a7b82 */ /* 0x000e240000000a00 */
[----:B01----:R1:W5:Y:S01]  /*0fc0*/  LDG.E R9, desc[UR16][R10.64] ;  /* 0x000000100a097981 */ /* 0x003362000c1e1900 */
[----:B------:R-:W-:Y:S05]  /*0fd0*/  BRA `(.L_x_12) ;  /* 0x0000000000047947 */ /* 0x000fea0003800000 */
.L_x_13:
[----:B01----:R-:W3:Y:S02]  /*0fe0*/  LDC R9, c[0x0][0x584] ;  /* 0x00016100ff097b82 */ /* 0x003ee40000000800 */
.L_x_12:
[----:B------:R-:W-:-:S13]  /*0ff0*/  LOP3.LUT P0, RZ, R12, 0xff, RZ, 0xc0, !PT ;  /* 0x000000ff0cff7812 */ /* 0x000fda000780c0ff */
[----:B------:R-:W-:Y:S05]  /*1000*/  @!P0 EXIT ;  /* 0x000000000000894d */ /* 0x000fea0003800000 */
[----:B------:R-:W-:Y:S01]  /*1010*/  ULDC UR4, c[0x0][0x28c] ;  /* 0x0000a30000047ab9 */ /* 0x000fe20000000800 */
[----:B------:R-:W-:Y:S01]  /*1020*/  LOP3.LUT R138, R4, 0x1, RZ, 0xfc, !PT ;  /* 0x00000001048a7812 */ /* 0x000fe200078efcff */
[----:B------:R-:W-:-:S04]  /*1030*/  UIADD3 UR4, UR4, 0x3f, URZ ;  /* 0x0000003f04047890 */ /* 0x000fc8000fffe03f */
[----:B------:R-:W-:-:S04]  /*1040*/  USHF.R.S32.HI UR5, URZ, 0x1f, UR4 ;  /* 0x0000001f3f057899 */ /* 0x000fc80008011404 */
[----:B------:R-:W-:-:S03]  /*1050*/  ULEA.HI UR5, UR5, UR4, URZ, 0x6 ;  /* 0x0000000405057291 */ /* 0x000fc6000f8f303f */
[----:B------:R-:W-:Y:S01]  /*1060*/  UMOV UR4, URZ ;  /* 0x0000003f00047c82 */ /* 0x000fe20008000000 */
[----:B------:R-:W-:-:S03]  /*1070*/  USHF.R.S32.HI UR9, URZ, 0x6, UR5 ;  /* 0x000000063f097899 */ /* 0x000fc60008011405 */
[----:B------:R-:W-:-:S09]  /*1080*/  UMOV UR5, URZ ;  /* 0x0000003f00057c82 */ /* 0x000fd20008000000 */
.L_x_166:
[----:B01----:R-:W-:Y:S01]  /*1090*/  LOP3.LUT R10, R0, 0x80, RZ, 0xc0, !PT ;  /* 0x00000080000a7812 */ /* 0x003fe200078ec0ff */
[----:B------:R-:W0:Y:S01]  /*10a0*/  S2UR UR13, SR_CgaCtaId ;  /* 0x00000000000d79c3 */ /* 0x000e220000008800 */
[----:B------:R-:W-:Y:S01]  /*10b0*/  UMOV UR12, 0x400 ;  /* 0x00000400000c7882 */ /* 0x000fe20000000000 */
[----:B------:R-:W-:Y:S01]  /*10c0*/  UMOV UR6, URZ ;  /* 0x0000003f00067c82 */ /* 0x000fe20008000000 */
[----:B------:R-:W-:Y:S01]  /*10d0*/  SHF.R.U32.HI R10, RZ, 0x7, R10 ;  /* 0x00000007ff0a7819 */ /* 0x000fe2000001160a */
[----:B------:R-:W-:Y:S01]  /*10e0*/  UMOV UR7, URZ ;  /* 0x0000003f00077c82 */ /* 0x000fe20008000000 */
[----:B------:R-:W-:Y:S01]  /*10f0*/  UMOV UR18, UR5 ;  /* 0x0000000500127c82 */ /* 0x000fe20008000000 */
[----:B------:R-:W-:Y:S02]  /*1100*/  CS2R R14, SRZ ;  /* 0x00000000000e7805 */ /* 0x000fe4000001ff00 */
[----:B------:R-:W-:Y:S01]  /*1110*/  CS2R R12, SRZ ;  /* 0x00000000000c7805 */ /* 0x000fe2000001ff00 */
[----:B------:R-:W1:Y:S01]  /*1120*/  LDC R11, c[0x0][0x28c] ;  /* 0x0000a300ff0b7b82 */ /* 0x000e620000000800 */
[----:B------:R-:W4:Y:S01]  /*1130*/  SHFL.IDX PT, R10, R10, RZ, 0x1f ;  /* 0x00001fff0a0a7589 */ /* 0x000f2200000e0000 */
[----:B------:R-:W-:-:S02]  /*1140*/  CS2R R16, SRZ ;  /* 0x0000000000107805 */ /* 0x000fc4000001ff00 */
[----:B------:R-:W-:Y:S02]  /*1150*/  CS2R R18, SRZ ;  /* 0x0000000000127805 */ /* 0x000fe4000001ff00 */
[----:B------:R-:W-:Y:S02]  /*1160*/  CS2R R20, SRZ ;  /* 0x0000000000147805 */ /* 0x000fe4000001ff00 */
[----:B------:R-:W-:Y:S02]  /*1170*/  CS2R R22, SRZ ;  /* 0x0000000000167805 */ /* 0x000fe4000001ff00 */
[----:B------:R-:W-:Y:S02]  /*1180*/  CS2R R88, SRZ ;  /* 0x0000000000587805 */ /* 0x000fe4000001ff00 */
[----:B------:R-:W-:Y:S02]  /*1190*/  CS2R R90, SRZ ;  /* 0x00000000005a7805 */ /* 0x000fe4000001ff00 */
        /* <DEDUP_REMOVED lines=16> */
[----:B-1----:R-:W-:Y:S02]  /*12a0*/  ISETP.GE.AND P0, PT, R11, 0x1, PT ;  /* 0x000000010b00780c */ /* 0x002fe40003f06270 */
[----:B------:R-:W-:Y:S02]  /*12b0*/  CS2R R124, SRZ ;  /* 0x00000000007c7805 */ /* 0x000fe4000001ff00 */
[----:B----4-:R-:W-:-:S02]  /*12c0*/  R2UR UR8, R10 ;  /* 0x000000000a0872ca */ /* 0x010fc400000e0000 */
[----:B------:R-:W-:Y:S02]  /*12d0*/  CS2R R126, SRZ ;  /* 0x00000000007e7805 */ /* 0x000fe4000001ff00 */
[----:B------:R-:W-:Y:S02]  /*12e0*/  CS2R R128, SRZ ;  /* 0x0000000000807805 */ /* 0x000fe4000001ff00 */
[----:B------:R-:W-:Y:S02]  /*12f0*/  CS2R R130, SRZ ;  /* 0x0000000000827805 */ /* 0x000fe4000001ff00 */
[----:B------:R-:W-:Y:S02]  /*1300*/  CS2R R132, SRZ ;  /* 0x0000000000847805 */ /* 0x000fe4000001ff00 */
[----:B------:R-:W-:Y:S02]  /*1310*/  CS2R R134, SRZ ;  /* 0x0000000000867805 */ /* 0x000fe4000001ff00 */
[----:B------:R-:W-:Y:S01]  /*1320*/  CS2R R136, SRZ ;  /* 0x0000000000887805 */ /* 0x000fe2000001ff00 */
[----:B------:R-:W-:Y:S01]  /*1330*/  IMAD.MOV.U32 R139, RZ, RZ, RZ ;  /* 0x000000ffff8b7224 */ /* 0x000fe200078e00ff */
[----:B------:R-:W-:Y:S01]  /*1340*/  CS2R R24, SRZ ;  /* 0x0000000000187805 */ /* 0x000fe2000001ff00 */
[----:B------:R-:W-:Y:S01]  /*1350*/  IMAD.MOV.U32 R141, RZ, RZ, RZ ;  /* 0x000000ffff8d7224 */ /* 0x000fe200078e00ff */
[----:B---3--:R-:W-:Y:S01]  /*1360*/  CS2R R26, SRZ ;  /* 0x00000000001a7805 */ /* 0x008fe2000001ff00 */
[----:B------:R-:W-:Y:S01]  /*1370*/  IMAD.U32 R142, RZ, RZ, UR4 ;  /* 0x00000004ff8e7e24 */ /* 0x000fe2000f8e00ff */
[----:B------:R-:W-:Y:S01]  /*1380*/  CS2R R28, SRZ ;  /* 0x00000000001c7805 */ /* 0x000fe2000001ff00 */
[----:B------:R-:W-:Y:S01]  /*1390*/  ULEA.HI UR10, UR8, UR8, URZ, 0x1 ;  /* 0x00000008080a7291 */ /* 0x000fe2000f8f083f */
[----:B------:R-:W-:-:S02]  /*13a0*/  CS2R R30, SRZ ;  /* 0x00000000001e7805 */ /* 0x000fc4000001ff00 */
[----:B------:R-:W-:Y:S02]  /*13b0*/  CS2R R32, SRZ ;  /* 0x0000000000207805 */ /* 0x000fe4000001ff00 */
[----:B------:R-:W-:Y:S01]  /*13c0*/  CS2R R34, SRZ ;  /* 0x0000000000227805 */ /* 0x000fe2000001ff00 */
[----:B------:R-:W-:Y:S01]  /*13d0*/  ULOP3.LUT UR11, UR10, 0xffffe, URZ, 0xc0, !UPT ;  /* 0x000ffffe0a0b7892 */ /* 0x000fe2000f8ec03f */
[----:B------:R-:W-:Y:S01]  /*13e0*/  CS2R R36, SRZ ;  /* 0x0000000000247805 */ /* 0x000fe2000001ff00 */
[----:B0-----:R-:W-:Y:S01]  /*13f0*/  ULEA UR10, UR13, UR12, 0x18 ;  /* 0x0000000c0d0a7291 */ /* 0x001fe2000f8ec03f */
[----:B------:R-:W-:Y:S01]  /*1400*/  CS2R R38, SRZ ;  /* 0x0000000000267805 */ /* 0x000fe2000001ff00 */
[----:B------:R-:W-:Y:S01]  /*1410*/  UIADD3 UR11, UR8, -UR11, URZ ;  /* 0x8000000b080b7290 */ /* 0x000fe2000fffe03f */
[----:B------:R-:W-:Y:S02]  /*1420*/  CS2R R40, SRZ ;  /* 0x0000000000287805 */ /* 0x000fe4000001ff00 */
[----:B------:R-:W-:Y:S01]  /*1430*/  CS2R R42, SRZ ;  /* 0x00000000002a7805 */ /* 0x000fe2000001ff00 */
[----:B------:R-:W-:Y:S01]  /*1440*/  UMOV UR8, URZ ;  /* 0x0000003f00087c82 */ /* 0x000fe20008000000 */
[----:B------:R-:W-:Y:S01]  /*1450*/  ULEA UR11, UR11, UR10, 0xc ;  /* 0x0000000a0b0b7291 */ /* 0x000fe2000f8e603f */
[----:B------:R-:W-:-:S02]  /*1460*/  CS2R R44, SRZ ;  /* 0x00000000002c7805 */ /* 0x000fc4000001ff00 */
[----:B------:R-:W-:Y:S02]  /*1470*/  CS2R R46, SRZ ;  /* 0x00000000002e7805 */ /* 0x000fe4000001ff00 */
[----:B------:R-:W-:Y:S01]  /*1480*/  CS2R R48, SRZ ;  /* 0x0000000000307805 */ /* 0x000fe2000001ff00 */
[----:B------:R-:W-:Y:S01]  /*1490*/  UIADD3 UR11, UR11, 0x200, URZ ;  /* 0x000002000b0b7890 */ /* 0x000fe2000fffe03f */
[----:B------:R-:W-:Y:S02]  /*14a0*/  CS2R R50, SRZ ;  /* 0x0000000000327805 */ /* 0x000fe4000001ff00 */
[----:B------:R-:W-:Y:S02]  /*14b0*/  CS2R R52, SRZ ;  /* 0x0000000000347805 */ /* 0x000fe4000001ff00 */
[----:B------:R-:W-:Y:S01]  /*14c0*/  CS2R R54, SRZ ;  /* 0x0000000000367805 */ /* 0x000fe2000001ff00 */
[----:B------:R-:W-:Y:S01]  /*14d0*/  USHF.R.U32.HI UR11, URZ, 0x4, UR11 ;  /* 0x000000043f0b7899 */ /* 0x000fe2000801160b */
[----:B------:R-:W-:-:S02]  /*14e0*/  CS2R R56, SRZ ;  /* 0x0000000000387805 */ /* 0x000fc4000001ff00 */
[----:B------:R-:W-:Y:S02]  /*14f0*/  CS2R R58, SRZ ;  /* 0x00000000003a7805 */ /* 0x000fe4000001ff00 */
[----:B------:R-:W-:Y:S01]  /*1500*/  CS2R R60, SRZ ;  /* 0x00000000003c7805 */ /* 0x000fe2000001ff00 */
[----:B------:R-:W-:Y:S01]  /*1510*/  ULOP3.LUT UR11, UR11, 0x3fff, URZ, 0xc0, !UPT ;  /* 0x00003fff0b0b7892 */ /* 0x000fe2000f8ec03f */
        /* <DEDUP_REMOVED lines=12> */
[----:B------:R-:W-:Y:S01]  /*15e0*/  CS2R R86, SRZ ;  /* 0x0000000000567805 */ /* 0x000fe2000001ff00 */
[----:B------:R-:W-:Y:S06]  /*15f0*/  @!P0 BRA `(.L_x_14) ;  /* 0x0000000800308947 */ /* 0x000fec0003800000 */
[----:B------:R-:W-:-:S13]  /*1600*/  ISETP.NE.AND P1, PT, R138, 0x3, PT ;  /* 0x000000038a00780c */ /* 0x000fda0003f25270 */
[----:B------:R-:W-:Y:S05]  /*1610*/  @!P1 BRA `(.L_x_15) ;  /* 0x0000000000049947 */ /* 0x000fea0003800000 */
[----:B------:R-:W-:Y:S01]  /*1620*/  BPT.TRAP 0x1 ;  /* 0x000000040000795c */ /* 0x000fe20000300000 */
.L_x_15:
[----:B------:R-:W-:Y:S01]  /*1630*/  ULEA UR6, UR5, UR10, 0x3 ;  /* 0x0000000a05067291 */ /* 0x000fe2000f8e183f */
[----:B------:R-:W-:-:S05]  /*1640*/  IMAD.U32 R10, RZ, RZ, UR4 ;  /* 0x00000004ff0a7e24 */ /* 0x000fca000f8e00ff */
[----:B------:R-:W-:-:S04]  /*1650*/  SHF.L.U32 R10, R10, 0x1f, RZ ;  /* 0x0000001f0a0a7819 */ /* 0x000fc800000006ff */
[----:B------:R0:W1:Y:S01]  /*1660*/  SYNCS.PHASECHK.TRANS64.TRYWAIT P0, [UR6], R10 ;  /* 0x0000000aff0075a7 */ /* 0x0000620008000146 */
[----:B------:R-:W-:Y:S05]  /*1670*/  @!P1 BRA `(.L_x_16) ;  /* 0x0000000000049947 */ /* 0x000fea0003800000 */
[----:B------:R-:W-:Y:S01]  /*1680*/  BPT.TRAP 0x1 ;  /* 0x000000040000795c */ /* 0x000fe20000300000 */
.L_x_16:
[----:B-1----:R-:W-:Y:S05]  /*1690*/  @P0 BRA `(.L_x_17) ;  /* 0x0000000000080947 */ /* 0x002fea0003800000 */
[----:B------:R-:W1:Y:S02]  /*16a0*/  SYNCS.PHASECHK.TRANS64.TRYWAIT P0, [UR6], R10 ;  /* 0x0000000aff0075a7 */ /* 0x000e640008000146 */
[----:B-1----:R-:W-:Y:S05]  /*16b0*/  @!P0 BRA `(.L_x_18) ;  /* 0x0000008000708947 */ /* 0x002fea0003800000 */
.L_x_17:
[----:B------:R-:W-:Y:S01]  /*16c0*/  UIADD3 UR6, UR10, 0x1c200, URZ ;  /* 0x0001c2000a067890 */ /* 0x000fe2000fffe03f */
[----:B------:R-:W-:Y:S01]  /*16d0*/  WARPGROUP.ARRIVE ;  /* 0x00000000000079c5 */ /* 0x000fe20000000000 */
[----:B------:R-:W-:Y:S01]  /*16e0*/  ULOP3.LUT UR12, UR11, 0x10000, URZ, 0xfc, !UPT ;  /* 0x000100000b0c7892 */ /* 0x000fe2000f8efc3f */
[----:B------:R-:W-:Y:S01]  /*16f0*/  CS2R R14, SRZ ;  /* 0x00000000000e7805 */ /* 0x000fe2000001ff00 */
[----:B------:R-:W-:Y:S01]  /*1700*/  USHF.R.U32.HI UR6, URZ, 0x4, UR6 ;  /* 0x000000043f067899 */ /* 0x000fe20008011606 */
[----:B------:R-:W-:Y:S01]  /*1710*/  CS2R R12, SRZ ;  /* 0x00000000000c7805 */ /* 0x000fe2000001ff00 */
[----:B------:R-:W-:Y:S01]  /*1720*/  ULEA UR12, UR5, UR12, 0x9 ;  /* 0x0000000c050c7291 */ /* 0x000fe2000f8e483f */
[----:B------:R-:W-:Y:S01]  /*1730*/  CS2R R16, SRZ ;  /* 0x0000000000107805 */ /* 0x000fe2000001ff00 */
[----:B------:R-:W-:Y:S01]  /*1740*/  ULOP3.LUT UR6, UR6, 0x3fff, URZ, 0xc0, !UPT ;  /* 0x00003fff06067892 */ /* 0x000fe2000f8ec03f */
[----:B------:R-:W-:Y:S01]  /*1750*/  CS2R R18, SRZ ;  /* 0x0000000000127805 */ /* 0x000fe2000001ff00 */
[----:B------:R-:W-:Y:S01]  /*1760*/  UMOV UR13, 0x80000020 ;  /* 0x80000020000d7882 */ /* 0x000fe20000000000 */
[----:B------:R-:W-:Y:S01]  /*1770*/  UMOV UR15, 0x80000020 ;  /* 0x80000020000f7882 */ /* 0x000fe20000000000 */
[----:B------:R-:W-:Y:S01]  /*1780*/  ULOP3.LUT UR6, UR6, 0x10000, URZ, 0xfc, !UPT ;  /* 0x0001000006067892 */ /* 0x000fe2000f8efc3f */
[----:B------:R-:W-:Y:S01]  /*1790*/  CS2R R20, SRZ ;  /* 0x0000000000147805 */ /* 0x000fe2000001ff00 */
[----:B------:R-:W-:Y:S01]  /*17a0*/  ULDC UR7, c[0x0][0x50c] ;  /* 0x0001430000077ab9 */ /* 0x000fe20000000800 */
[----:B------:R-:W-:Y:S01]  /*17b0*/  CS2R R22, SRZ ;  /* 0x0000000000167805 */ /* 0x000fe2000001ff00 */
[----:B------:R-:W-:Y:S01]  /*17c0*/  ULEA UR14, UR5, UR6, 0x9 ;  /* 0x00000006050e7291 */ /* 0x000fe2000f8e483f */
[----:B------:R-:W-:Y:S01]  /*17d0*/  CS2R R88, SRZ ;  /* 0x0000000000587805 */ /* 0x000fe2000001ff00 */
[----:B------:R-:W-:Y:S01]  /*17e0*/  UISETP.NE.AND UP0, UPT, UR7, 0x2, UPT ;  /* 0x000000020700788c */ /* 0x000fe2000bf05270 */
[----:B------:R-:W-:Y:S01]  /*17f0*/  CS2R R90, SRZ ;  /* 0x00000000005a7805 */ /* 0x000fe2000001ff00 */
[----:B------:R-:W-:Y:S01]  /*1800*/  UMOV UR6, 0x2 ;  /* 0x0000000200067882 */ /* 0x000fe20000000000 */
[----:B------:R-:W-:Y:S01]  /*1810*/  CS2R R92, SRZ ;  /* 0x00000000005c7805 */ /* 0x000fe2000001ff00 */
[----:B------:R-:W-:Y:S01]  /*1820*/  USEL UR7, URZ, 0x1, UP0 ;  /* 0x000000013f077887 */ /* 0x000fe20008000000 */
[----:B------:R-:W-:-:S02]  /*1830*/  CS2R R94, SRZ ;  /* 0x00000000005e7805 */ /* 0x000fc4000001ff00 */
[----:B------:R-:W-:Y:S01]  /*1840*/  CS2R R96, SRZ ;  /* 0x0000000000607805 */ /* 0x000fe2000001ff00 */
[----:B------:R-:W-:Y:S01]  /*1850*/  QGMMA.64x128x32.F32.E4M3.E4M3 R24, gdesc[UR12], RZ, !UPT ;  /* 0x01e000000c1879f3 */ /* 0x000fe2000c7008ff */
[----:B------:R-:W-:Y:S01]  /*1860*/  UIADD3 UR12, UR12, 0x2, URZ ;  /* 0x000000020c0c7890 */ /* 0x000fe2000fffe03f */
[----:B------:R-:W-:Y:S02]  /*1870*/  CS2R R98, SRZ ;  /* 0x0000000000627805 */ /* 0x000fe4000001ff00 */
[----:B------:R-:W-:Y:S01]  /*1880*/  ISETP.NE.AND P0, PT, RZ, UR7, PT ;  /* 0x00000007ff007c0c */ /* 0x000fe2000bf05270 */
[----:B------:R-:W-:Y:S01]  /*1890*/  UIADD3 UR14, UR14, 0x2, URZ ;  /* 0x000000020e0e7890 */ /* 0x000fe2000fffe03f */
[----:B------:R-:W-:Y:S01]  /*18a0*/  CS2R R100, SRZ ;  /* 0x0000000000647805 */ /* 0x000fe2000001ff00 */
[----:B------:R-:W-:Y:S01]  /*18b0*/  UMOV UR13, 0x80000020 ;  /* 0x80000020000d7882 */ /* 0x000fe20000000000 */
[----:B------:R-:W-:Y:S01]  /*18c0*/  UMOV UR15, 0x80000020 ;  /* 0x80000020000f7882 */ /* 0x000fe20000000000 */
        /* <DEDUP_REMOVED lines=17> */
[----:B------:R-:W-:Y:S01]  /*19e0*/  CS2R R136, SRZ ;  /* 0x0000000000887805 */ /* 0x000fe2000001ff00 */
[----:B------:R-:W-:Y:S02]  /*19f0*/  IMAD.MOV.U32 R139, RZ, RZ, RZ ;  /* 0x000000ffff8b7224 */ /* 0x000fe400078e00ff */
[----:B------:R-:W-:Y:S01]  /*1a00*/  IMAD.MOV.U32 R141, RZ, RZ, RZ ;  /* 0x000000ffff8d7224 */ /* 0x000fe200078e00ff */
[----:B------:R-:W-:Y:S01]  /*1a10*/  QGMMA.64x128x32.F32.E4M3.E4M3 R24, gdesc[UR12], R24, gsb0 ;  /* 0x01e000000c1879f3 */ /* 0x000fe20008000818 */
[----:B------:R-:W-:Y:S05]  /*1a20*/  @!P0 BRA `(.L_x_19) ;  /* 0x0000000400088947 */ /* 0x000fea0003800000 */
[----:B------:R-:W-:Y:S02]  /*1a30*/  WARPGROUP.DEPBAR.LE gsb0, 0x0 ;  /* 0x00008000000079c5 */ /* 0x000fe40000010000 */
[----:B------:R-:W-:-:S01]  /*1a40*/  FADD R141, RZ, R24 ;  /* 0x00000018ff8d7221 */ /* 0x000fc20000000000 */
[----:B------:R-:W-:Y:S01]  /*1a50*/  FADD R136, RZ, R25 ;  /* 0x00000019ff887221 */ /* 0x000fe20000000000 */
        /* <DEDUP_REMOVED lines=62> */
[----:B------:R-:W-:-:S06]  /*1e40*/  UMOV UR6, URZ ;  /* 0x0000003f00067c82 */ /* 0x000fcc0008000000 */
.L_x_19:
[----:B------:R-:W-:-:S04]  /*1e50*/  UIADD3 UR18, UR5, 0x1, URZ ;  /* 0x0000000105127890 */ /* 0x000fc8000fffe03f */
[----:B------:R-:W-:-:S04]  /*1e60*/  UISETP.NE.AND UP0, UPT, UR18, 0xe, UPT ;  /* 0x0000000e1200788c */ /* 0x000fc8000bf05270 */
[----:B------:R-:W-:Y:S02]  /*1e70*/  USEL UR8, URZ, 0x1, UP0 ;  /* 0x000000013f087887 */ /* 0x000fe40008000000 */
[----:B------:R-:W-:Y:S02]  /*1e80*/  USEL UR18, UR18, URZ, UP0 ;  /* 0x0000003f12127287 */ /* 0x000fe40008000000 */
[----:B------:R-:W-:-:S06]  /*1e90*/  ULOP3.LUT UR8, UR4, UR8, URZ, 0x3c, !UPT ;  /* 0x0000000804087292 */ /* 0x000fcc000f8e3c3f */
[----:B------:R-:W-:Y:S01]  /*1ea0*/  IMAD.U32 R142, RZ, RZ, UR8 ;  /* 0x00000008ff8e7e24 */ /* 0x000fe2000f8e00ff */
[----:B------:R-:W-:-:S06]  /*1eb0*/  UMOV UR8, 0x1 ;  /* 0x0000000100087882 */ /* 0x000fcc0000000000 */
.L_x_14:
[----:B------:R-:W-:-:S04]  /*1ec0*/  UISETP.LT.AND UP0, UPT, UR9, 0x1, UPT ;  /* 0x000000010900788c */ /* 0x000fc8000bf01270 */
[----:B------:R-:W-:-:S04]  /*1ed0*/  USEL UR12, UR9, 0x1, UP0 ;  /* 0x00000001090c7887 */ /* 0x000fc80008000000 */
[----:B------:R-:W-:-:S04]  /*1ee0*/  UIADD3 UR12, UR9, -UR12, URZ ;  /* 0x8000000c090c7290 */ /* 0x000fc8000fffe03f */
[----:B------:R-:W-:-:S06]  /*1ef0*/  UISETP.GE.AND UP0, UPT, UR12, 0x1, UPT ;  /* 0x000000010c00788c */ /* 0x000fcc000bf06270 */
[----:B------:R-:W-:-:S13]  /*1f00*/  PLOP3.LUT P0, PT, PT, PT, UP0, 0x80, 0x0 ;  /* 0x000000000000781c */ /* 0x000fda0003f0f008 */
[----:B------:R-:W-:Y:S05]  /*1f10*/  @!P0 BRA `(.L_x_20) ;  /* 0x0000000800048947 */ /* 0x000fea0003800000 */
[----:B01----:R-:W-:Y:S01]  /*1f20*/  IMAD.U32 R10, RZ, RZ, UR12 ;  /* 0x0000000cff0a7e24 */ /* 0x003fe2000f8e00ff */
[----:B------:R-:W-:Y:S01]  /*1f30*/  UMOV UR19, UR5 ;  /* 0x0000000500137c82 */ /* 0x000fe20008000000 */
[----:B------:R-:W-:-:S05]  /*1f40*/  ULDC UR20, c[0x0][0x50c] ;  /* 0x0001430000147ab9 */ /* 0x000fca0000000800 */
.L_x_28:
[----:B------:R-:W-:-:S13]  /*1f50*/  ISETP.NE.AND P1, PT, R138, 0x3, PT ;  /* 0x000000038a00780c */ /* 0x000fda0003f25270 */
[----:B01----:R-:W-:Y:S05]  /*1f60*/  @!P1 BRA `(.L_x_21) ;  /* 0x0000000000049947 */ /* 0x003fea0003800000 */
[----:B------:R-:W-:Y:S01]  /*1f70*/  BPT.TRAP 0x1 ;  /* 0x000000040000795c */ /* 0x000fe20000300000 */
.L_x_21:
[----:B------:R-:W0:Y:S01]  /*1f80*/  S2UR UR12, SR_CgaCtaId ;  /* 0x00000000000c79c3 */ /* 0x000e220000008800 */
[----:B------:R-:W-:Y:S01]  /*1f90*/  UMOV UR10, 0x400 ;  /* 0x00000400000a7882 */ /* 0x000fe20000000000 */
[----:B------:R-:W-:Y:S01]  /*1fa0*/  SHF.L.U32 R11, R142, 0x1f, RZ ;  /* 0x0000001f8e0b7819 */ /* 0x000fe200000006ff */
[----:B0-----:R-:W-:-:S04]  /*1fb0*/  ULEA UR10, UR12, UR10, 0x18 ;  /* 0x0000000a0c0a7291 */ /* 0x001fc8000f8ec03f */
[----:B------:R-:W-:-:S09]  /*1fc0*/  ULEA UR12, UR18, UR10, 0x3 ;  /* 0x0000000a120c7291 */ /* 0x000fd2000f8e183f */
[----:B------:R0:W1:Y:S01]  /*1fd0*/  SYNCS.PHASECHK.TRANS64.TRYWAIT P0, [UR12], R11 ;  /* 0x0000000bff0075a7 */ /* 0x000062000800014c */
[----:B------:R-:W-:Y:S05]  /*1fe0*/  @!P1 BRA `(.L_x_22) ;  /* 0x0000000000049947 */ /* 0x000fea0003800000 */
[----:B------:R-:W-:Y:S01]  /*1ff0*/  BPT.TRAP 0x1 ;  /* 0x000000040000795c */ /* 0x000fe20000300000 */
.L_x_22:
[----:B-1----:R-:W-:Y:S05]  /*2000*/  @P0 BRA `(.L_x_23) ;  /* 0x0000000000080947 */ /* 0x002fea0003800000 */
[----:B------:R-:W1:Y:S02]  /*2010*/  SYNCS.PHASECHK.TRANS64.TRYWAIT P0, [UR12], R11 ;  /* 0x0000000bff0075a7 */ /* 0x000e64000800014c */
[----:B-1----:R-:W-:Y:S05]  /*2020*/  @!P0 BRA `(.L_x_24) ;  /* 0x00000078002c8947 */ /* 0x002fea0003800000 */
.L_x_23:
[----:B------:R-:W-:Y:S01]  /*2030*/  UIADD3 UR12, UR10, 0x1c200, URZ ;  /* 0x0001c2000a0c7890 */ /* 0x000fe2000fffe03f */
[----:B------:R-:W-:Y:S01]  /*2040*/  WARPGROUP.ARRIVE ;  /* 0x00000000000079c5 */ /* 0x000fe20000000000 */
[----:B------:R-:W-:Y:S02]  /*2050*/  UISETP.NE.AND UP0, UPT, UR7, URZ, UPT ;  /* 0x0000003f0700728c */ /* 0x000fe4000bf05270 */
[----:B------:R-:W-:Y:S02]  /*2060*/  USHF.R.U32.HI UR12, URZ, 0x4, UR12 ;  /* 0x000000043f0c7899 */ /* 0x000fe4000801160c */
[----:B------:R-:W-:Y:S02]  /*2070*/  USEL UR8, UR8, URZ, !UP0 ;  /* 0x0000003f08087287 */ /* 0x000fe4000c000000 */
[----:B------:R-:W-:Y:S02]  /*2080*/  ULOP3.LUT UR7, UR12, 0x3fff, URZ, 0xc0, !UPT ;  /* 0x00003fff0c077892 */ /* 0x000fe4000f8ec03f */
[----:B------:R-:W-:-:S02]  /*2090*/  ULOP3.LUT UR12, UR11, 0x10000, URZ, 0xfc, !UPT ;  /* 0x000100000b0c7892 */ /* 0x000fc4000f8efc3f */
[----:B------:R-:W-:Y:S02]  /*20a0*/  ULOP3.LUT UR7, UR7, 0x10000, URZ, 0xfc, !UPT ;  /* 0x0001000007077892 */ /* 0x000fe4000f8efc3f */
[----:B------:R-:W-:Y:S02]  /*20b0*/  UISETP.NE.U32.AND UP0, UPT, UR8, URZ, UPT ;  /* 0x0000003f0800728c */ /* 0x000fe4000bf05070 */
[----:B------:R-:W-:Y:S02]  /*20c0*/  ULEA UR12, UR18, UR12, 0x9 ;  /* 0x0000000c120c7291 */ /* 0x000fe4000f8e483f */
[----:B------:R-:W-:Y:S01]  /*20d0*/  ULEA UR14, UR18, UR7, 0x9 ;  /* 0x00000007120e7291 */ /* 0x000fe2000f8e483f */
[----:B------:R-:W-:Y:S01]  /*20e0*/  UMOV UR13, 0x80000020 ;  /* 0x80000020000d7882 */ /* 0x000fe20000000000 */
[----:B------:R-:W-:Y:S01]  /*20f0*/  UMOV UR15, 0x80000020 ;  /* 0x80000020000f7882 */ /* 0x000fe20000000000 */
[----:B------:R-:W-:-:S06]  /*2100*/  UIADD3 UR6, UR6, 0x2, URZ ;  /* 0x0000000206067890 */ /* 0x000fcc000fffe03f */
[----:B------:R-:W-:Y:S01]  /*2110*/  QGMMA.64x128x32.F32.E4M3.E4M3 R24, gdesc[UR12], R24, UP0 ;  /* 0x01e000000c1879f3 */ /* 0x000fe2000bf00818 */
[----:B------:R-:W-:Y:S02]  /*2120*/  UIADD3 UR12, UR12, 0x2, URZ ;  /* 0x000000020c0c7890 */ /* 0x000fe4000fffe03f */
[----:B------:R-:W-:Y:S01]  /*2130*/  UIADD3 UR14, UR14, 0x2, URZ ;  /* 0x000000020e0e7890 */ /* 0x000fe2000fffe03f */
[----:B------:R-:W-:Y:S01]  /*2140*/  UMOV UR13, 0x80000020 ;  /* 0x80000020000d7882 */ /* 0x000fe20000000000 */
[----:B------:R-:W-:Y:S01]  /*2150*/  UMOV UR15, 0x80000020 ;  /* 0x80000020000f7882 */ /* 0x000fe20000000000 */
[----:B------:R-:W-:-:S04]  /*2160*/  UISETP.NE.AND UP0, UPT, UR6, UR20, UPT ;  /* 0x000000140600728c */ /* 0x000fc8000bf05270 */
[----:B------:R-:W-:-:S06]  /*2170*/  USEL UR7, URZ, 0x1, UP0 ;  /* 0x000000013f077887 */ /* 0x000fcc0008000000 */
[----:B------:R-:W-:Y:S01]  /*2180*/  ISETP.NE.AND P0, PT, RZ, UR7, PT ;  /* 0x00000007ff007c0c */ /* 0x000fe2000bf05270 */
[----:B------:R-:W-:Y:S03]  /*2190*/  QGMMA.64x128x32.F32.E4M3.E4M3 R24, gdesc[UR12], R24, gsb0 ;  /* 0x01e000000c1879f3 */ /* 0x000fe60008000818 */
[----:B------:R-:W-:-:S09]  /*21a0*/  WARPGROUP.DEPBAR.LE gsb0, 0x1 ;  /* 0x00008000000079c5 */ /* 0x000fd20000010100 */
[----:B------:R-:W-:Y:S05]  /*21b0*/  @!P0 BRA `(.L_x_25) ;  /* 0x0000000400088947 */ /* 0x000fea0003800000 */
[----:B------:R-:W-:Y:S02]  /*21c0*/  WARPGROUP.DEPBAR.LE gsb0, 0x0 ;  /* 0x00008000000079c5 */ /* 0x000fe40000010000 */
[----:B------:R-:W-:-:S01]  /*21d0*/  FADD R141, R24, R141 ;  /* 0x0000008d188d7221 */ /* 0x000fc20000000000 */
[----:B------:R-:W-:Y:S01]  /*21e0*/  FADD R136, R25, R136 ;  /* 0x0000008819887221 */ /* 0x000fe20000000000 */
        /* <DEDUP_REMOVED lines=62> */
[----:B------:R-:W-:-:S06]  /*25d0*/  UMOV UR6, URZ ;  /* 0x0000003f00067c82 */ /* 0x000fcc0008000000 */
.L_x_25:
[----:B------:R-:W-:Y:S05]  /*25e0*/  @!P1 BRA `(.L_x_26) ;  /* 0x0000000000049947 */ /* 0x000fea0003800000 */
[----:B------:R-:W-:Y:S01]  /*25f0*/  BPT.TRAP 0x1 ;  /* 0x000000040000795c */ /* 0x000fe20000300000 */
.L_x_26:
[----:B------:R-:W-:Y:S01]  /*2600*/  ULEA UR8, UR19, UR10, 0x3 ;  /* 0x0000000a13087291 */ /* 0x000fe2000f8e183f */
[----:B------:R-:W-:-:S03]  /*2610*/  ISETP.GT.U32.AND P0, PT, R4, 0x1, PT ;  /* 0x000000010400780c */ /* 0x000fc60003f04070 */
[----:B------:R-:W-:-:S04]  /*2620*/  UIADD3 UR8, UR8, 0x70, URZ ;  /* 0x0000007008087890 */ /* 0x000fc8000fffe03f */
[----:B------:R-:W-:-:S09]  /*2630*/  UPRMT UR8, URZ, 0x654, UR8 ;  /* 0x000006543f087896 */ /* 0x000fd20008000008 */
[----:B------:R-:W-:Y:S01]  /*2640*/  SYNCS.ARRIVE.TRANS64.RED.A1T0 RZ, [UR8], RZ ;  /* 0x000000ffffff79a7 */ /* 0x000fe20008100408 */
[----:B------:R-:W-:Y:S05]  /*2650*/  @P0 BRA `(.L_x_27) ;  /* 0x0000000000040947 */ /* 0x000fea0003800000 */
[----:B------:R-:W-:Y:S01]  /*2660*/  BPT.TRAP 0x1 ;  /* 0x000000040000795c */ /* 0x000fe20000300000 */
.L_x_27:
[----:B------:R-:W-:Y:S01]  /*2670*/  UIADD3 UR18, UR18, 0x1, URZ ;  /* 0x0000000112127890 */ /* 0x000fe2000fffe03f */
[C---:B------:R-:W-:Y:S01]  /*2680*/  ISETP.GT.AND P0, PT, R10.reuse, 0x1, PT ;  /* 0x000000010a00780c */ /* 0x040fe20003f04270 */
[----:B------:R-:W-:Y:S01]  /*2690*/  UIADD3 UR19, UR19, 0x1, URZ ;  /* 0x0000000113137890 */ /* 0x000fe2000fffe03f */
[----:B------:R-:W-:Y:S01]  /*26a0*/  VIADD R10, R10, 0xffffffff ;  /* 0xffffffff0a0a7836 */ /* 0x000fe20000000000 */
[----:B------:R-:W-:Y:S02]  /*26b0*/  UISETP.NE.AND UP0, UPT, UR18, 0xe, UPT ;  /* 0x0000000e1200788c */ /* 0x000fe4000bf05270 */
[----:B------:R-:W-:Y:S02]  /*26c0*/  UISETP.NE.AND UP1, UPT, UR19, 0xe, UPT ;  /* 0x0000000e1300788c */ /* 0x000fe4000bf25270 */
[----:B------:R-:W-:Y:S02]  /*26d0*/  USEL UR8, URZ, 0x1, UP0 ;  /* 0x000000013f087887 */ /* 0x000fe40008000000 */
[----:B------:R-:W-:-:S02]  /*26e0*/  USEL UR18, UR18, URZ, UP0 ;  /* 0x0000003f12127287 */ /* 0x000fc40008000000 */
[----:B------:R-:W-:Y:S02]  /*26f0*/  USEL UR19, UR19, URZ, UP1 ;  /* 0x0000003f13137287 */ /* 0x000fe40008800000 */
[----:B------:R-:W-:Y:S01]  /*2700*/  LOP3.LUT R142, R142, UR8, RZ, 0x3c, !PT ;  /* 0x000000088e8e7c12 */ /* 0x000fe2000f8e3cff */
[----:B------:R-:W-:Y:S01]  /*2710*/  UMOV UR8, 0x1 ;  /* 0x0000000100087882 */ /* 0x000fe20000000000 */
[----:B------:R-:W-:Y:S08]  /*2720*/  @P0 BRA `(.L_x_28) ;  /* 0xfffffff800080947 */ /* 0x000ff0000383ffff */
.L_x_20:
[----:B------:R-:W-:Y:S01]  /*2730*/  UISETP.NE.AND UP0, UPT, UR6, URZ, UPT ;  /* 0x0000003f0600728c */ /* 0x000fe2000bf05270 */
[----:B01----:R-:W0:Y:S03]  /*2740*/  LDC R10, c[0x0][0x28c] ;  /* 0x0000a300ff0a7b82 */ /* 0x003e260000000800 */
[----:B------:R-:W-:-:S06]  /*2750*/  USEL UR6, URZ, 0x1, !UP0 ;  /* 0x000000013f067887 */ /* 0x000fcc000c000000 */
[----:B------:R-:W-:Y:S02]  /*2760*/  ISETP.NE.AND P0, PT, RZ, UR6, PT ;  /* 0x00000006ff007c0c */ /* 0x000fe4000bf05270 */
[----:B0-----:R-:W-:-:S11]  /*2770*/  ISETP.GE.AND P1, PT, R10, 0x1, PT ;  /* 0x000000010a00780c */ /* 0x001fd60003f26270 */
[----:B------:R-:W-:Y:S05]  /*2780*/  @!P0 BRA `(.L_x_29) ;  /* 0x0000000400048947 */ /* 0x000fea0003800000 */
[----:B------:R-:W-:Y:S02]  /*2790*/  WARPGROUP.DEPBAR.LE gsb0, 0x0 ;  /* 0x00008000000079c5 */ /* 0x000fe40000010000 */
[----:B------:R-:W-:Y:S01]  /*27a0*/  FADD R141, R24, R141 ;  /* 0x0000008d188d7221 */ /* 0x000fe20000000000 */
        /* <DEDUP_REMOVED lines=62> */
[----:B------:R-:W-:-:S07]  /*2b90*/  FADD R14, R14, R87 ;  /* 0x000000570e0e7221 */ /* 0x000fce0000000000 */
.L_x_29:
[----:B------:R-:W-:Y:S02]  /*2ba0*/  WARPGROUP.DEPBAR.LE gsb0, 0x0 ;  /* 0x00008000000079c5 */ /* 0x000fe40000010000 */
[----:B------:R-:W-:Y:S05]  /*2bb0*/  @!P1 BRA `(.L_x_30) ;  /* 0x0000000000449947 */ /* 0x000fea0003800000 */
[----:B------:R-:W-:-:S13]  /*2bc0*/  ISETP.NE.AND P0, PT, R138, 0x3, PT ;  /* 0x000000038a00780c */ /* 0x000fda0003f05270 */
[----:B------:R-:W-:Y:S05]  /*2bd0*/  @!P0 BRA `(.L_x_31) ;  /* 0x0000000000048947 */ /* 0x000fea0003800000 */
[----:B------:R-:W-:Y:S01]  /*2be0*/  BPT.TRAP 0x1 ;  /* 0x000000040000795c */ /* 0x000fe20000300000 */
.L_x_31:
[----:B------:R-:W-:Y:S01]  /*2bf0*/  UISETP.LT.AND UP0, UPT, UR9, 0x1, UPT ;  /* 0x000000010900788c */ /* 0x000fe2000bf01270 */
[----:B------:R-:W-:-:S03]  /*2c00*/  ISETP.GT.U32.AND P0, PT, R4, 0x1, PT ;  /* 0x000000010400780c */ /* 0x000fc60003f04070 */
[----:B------:R-:W-:-:S04]  /*2c10*/  USEL UR8, UR9, 0x1, UP0 ;  /* 0x0000000109087887 */ /* 0x000fc80008000000 */
[----:B------:R-:W-:-:S04]  /*2c20*/  UIADD3 UR8, UR5, UR9, -UR8 ;  /* 0x0000000905087290 */ /* 0x000fc8000fffe808 */
[----:B------:R-:W-:-:S04]  /*2c30*/  USHF.R.U32.HI UR6, URZ, 0x1, UR8 ;  /* 0x000000013f067899 */ /* 0x000fc80008011608 */
[----:B------:R-:W-:-:S04]  /*2c40*/  UIMAD.WIDE.U32 UR6, UR6, -0x6db6db6d, URZ ;  /* 0x92492493060678a5 */ /* 0x000fc8000f8e003f */
[----:B------:R-:W-:-:S04]  /*2c50*/  USHF.R.U32.HI UR6, URZ, 0x2, UR7 ;  /* 0x000000023f067899 */ /* 0x000fc80008011607 */
[----:B------:R-:W-:-:S04]  /*2c60*/  UIMAD UR8, UR6, -0xe, UR8 ;  /* 0xfffffff2060878a4 */ /* 0x000fc8000f8e0208 */
[----:B------:R-:W-:-:S04]  /*2c70*/  ULEA UR8, UR8, UR10, 0x3 ;  /* 0x0000000a08087291 */ /* 0x000fc8000f8e183f */
[----:B------:R-:W-:-:S04]  /*2c80*/  UIADD3 UR8, UR8, 0x70, URZ ;  /* 0x0000007008087890 */ /* 0x000fc8000fffe03f */
[----:B------:R-:W-:-:S09]  /*2c90*/  UPRMT UR8, URZ, 0x654, UR8 ;  /* 0x000006543f087896 */ /* 0x000fd20008000008 */
[----:B------:R-:W-:Y:S01]  /*2ca0*/  SYNCS.ARRIVE.TRANS64.RED.A1T0 RZ, [UR8], RZ ;  /* 0x000000ffffff79a7 */ /* 0x000fe20008100408 */
[----:B------:R-:W-:Y:S05]  /*2cb0*/  @P0 BRA `(.L_x_30) ;  /* 0x0000000000040947 */ /* 0x000fea0003800000 */
[----:B------:R-:W-:Y:S01]  /*2cc0*/  BPT.TRAP 0x1 ;  /* 0x000000040000795c */ /* 0x000fe20000300000 */
.L_x_30:
[----:B------:R-:W0:Y:S01]  /*2cd0*/  LDC R26, c[0x0][0x288] ;  /* 0x0000a200ff1a7b82 */ /* 0x000e220000000800 */
[--C-:B------:R-:W-:Y:S01]  /*2ce0*/  SHF.R.U32.HI R10, RZ, 0x2, R0.reuse ;  /* 0x00000002ff0a7819 */ /* 0x100fe20000011600 */
[----:B------:R-:W-:Y:S01]  /*2cf0*/  IMAD.SHL.U32 R29, R7, 0x80, RZ ;  /* 0x00000080071d7824 */ /* 0x000fe200078e00ff */
[----:B------:R-:W-:Y:S01]  /*2d00*/  SHF.R.U32.HI R25, RZ, 0x7, R0 ;  /* 0x00000007ff197819 */ /* 0x000fe20000011600 */
[----:B------:R-:W-:Y:S01]  /*2d10*/  UIADD3 UR5, UR9, UR5, URZ ;  /* 0x0000000509057290 */ /* 0x000fe2000fffe03f */
[----:B------:R-:W-:Y:S01]  /*2d20*/  LOP3.LUT R11, R10, 0x7, RZ, 0xc0, !PT ;  /* 0x000000070a0b7812 */ /* 0x000fe200078ec0ff */
[----:B------:R-:W-:Y:S01]  /*2d30*/  IMAD.SHL.U32 R31, R6, 0x80, RZ ;  /* 0x00000080061f7824 */ /* 0x000fe200078e00ff */
[----:B------:R-:W-:Y:S01]  /*2d40*/  LOP3.LUT R10, R25, 0x1, RZ, 0xc0, !PT ;  /* 0x00000001190a7812 */ /* 0x000fe200078ec0ff */
[----:B------:R-:W-:Y:S01]  /*2d50*/  UISETP.GT.U32.AND UP0, UPT, UR5, 0xd, UPT ;  /* 0x0000000d0500788c */ /* 0x000fe2000bf04070 */
[----:B------:R-:W-:Y:S01]  /*2d60*/  LOP3.LUT R24, R0, 0x60, RZ, 0xc0, !PT ;  /* 0x0000006000187812 */ /* 0x000fe200078ec0ff */
[----:B------:R-:W-:Y:S01]  /*2d70*/  ULDC UR12, c[0x0][0x284] ;  /* 0x0000a100000c7ab9 */ /* 0x000fe20000000800 */
[----:B------:R-:W-:Y:S01]  /*2d80*/  USHF.R.U32.HI UR6, URZ, 0x1, UR5 ;  /* 0x000000013f067899 */ /* 0x000fe20008011605 */
[----:B------:R-:W-:Y:S01]  /*2d90*/  IMAD.SHL.U32 R30, R10, 0x40, RZ ;  /* 0x000000400a1e7824 */ /* 0x000fe200078e00ff */
[----:B------:R-:W-:Y:S01]  /*2da0*/  SHF.R.U32.HI R28, RZ, 0x1, R24 ;  /* 0x00000001ff1c7819 */ /* 0x000fe20000011618 */
[----:B------:R-:W-:Y:S01]  /*2db0*/  UISETP.LT.U32.AND UP0, UPT, UR9, 0xe, UP0 ;  /* 0x0000000e0900788c */ /* 0x000fe20008701070 */
[----:B------:R-:W-:Y:S01]  /*2dc0*/  LOP3.LUT R24, R0, 0x3, RZ, 0xc0, !PT ;  /* 0x0000000300187812 */ /* 0x000fe200078ec0ff */
[----:B------:R-:W-:Y:S01]  /*2dd0*/  UISETP.GE.U32.AND UP1, UPT, UR9, 0xe, UPT ;  /* 0x0000000e0900788c */ /* 0x000fe2000bf26070 */
[--C-:B------:R-:W-:Y:S01]  /*2de0*/  IADD3 R25, RZ, -R28, -R11.reuse ;  /* 0x8000001cff197210 */ /* 0x100fe20007ffe80b */
[----:B------:R-:W-:Y:S01]  /*2df0*/  UIMAD.WIDE.U32 UR6, UR6, -0x6db6db6d, URZ ;  /* 0x92492493060678a5 */ /* 0x000fe2000f8e003f */
[----:B------:R-:W-:Y:S01]  /*2e00*/  LOP3.LUT R11, R30, 0x40, R11, 0xe2, !PT ;  /* 0x000000401e0b7812 */ /* 0x000fe200078ee20b */
[----:B------:R-:W-:Y:S01]  /*2e10*/  USEL UR8, URZ, 0x1, !UP0 ;  /* 0x000000013f087887 */ /* 0x000fe2000c000000 */
[----:B------:R-:W-:Y:S01]  /*2e20*/  SHF.R.S32.HI R34, RZ, 0x1f, R5 ;  /* 0x0000001fff227819 */ /* 0x000fe20000011405 */
[----:B------:R-:W-:Y:S01]  /*2e30*/  IMAD R10, R10, -0x40, R25 ;  /* 0xffffffc00a0a7824 */ /* 0x000fe200078e0219 */
[----:B------:R-:W-:Y:S01]  /*2e40*/  ULDC.64 UR10, c[0x0][0x5d0] ;  /* 0x00017400000a7ab9 */ /* 0x000fe20000000a00 */
[----:B0-----:R-:W-:Y:S01]  /*2e50*/  IMAD R30, R24, -0x2, R26 ;  /* 0xfffffffe181e7824 */ /* 0x001fe200078e021a */
[----:B------:R-:W-:Y:S01]  /*2e60*/  ISETP.GE.AND P0, PT, R29, R26, PT ;  /* 0x0000001a1d00720c */ /* 0x000fe20003f06270 */
[----:B------:R-:W-:Y:S01]  /*2e70*/  IMAD.SHL.U32 R24, R0, 0x2, RZ ;  /* 0x0000000200187824 */ /* 0x000fe200078e00ff */
[----:B------:R-:W-:Y:S01]  /*2e80*/  USHF.R.U32.HI UR6, URZ, 0x2, UR7 ;  /* 0x000000023f067899 */ /* 0x000fe20008011607 */
[----:B------:R-:W-:Y:S01]  /*2e90*/  IMAD R32, R34, UR10, RZ ;  /* 0x0000000a22207c24 */ /* 0x000fe2000f8e02ff */
[----:B------:R-:W-:Y:S01]  /*2ea0*/  ISETP.GE.OR P0, PT, R31, UR12, P0 ;  /* 0x0000000c1f007c0c */ /* 0x000fe20008706670 */
[----:B------:R-:W-:Y:S01]  /*2eb0*/  ULOP3.LUT UR4, UR4, UR8, URZ, 0x3c, !UPT ;  /* 0x0000000804047292 */ /* 0x000fe2000f8e3c3f */
[----:B------:R-:W-:Y:S01]  /*2ec0*/  LOP3.LUT R24, R29, 0x6, R24, 0xf8, !PT ;  /* 0x000000061d187812 */ /* 0x000fe200078ef818 */
[----:B------:R-:W-:Y:S01]  /*2ed0*/  IMAD.WIDE R26, R6, 0x80, RZ ;  /* 0x00000080061a7825 */ /* 0x000fe200078e02ff */
[----:B------:R-:W-:Y:S01]  /*2ee0*/  UIMAD UR5, UR6, -0xe, UR5 ;  /* 0xfffffff2060578a4 */ /* 0x000fe2000f8e0205 */
[----:B------:R-:W-:Y:S01]  /*2ef0*/  IADD3 R36, -R31, UR12, R10 ;  /* 0x0000000c1f247c10 */ /* 0x000fe2000fffe10a */
[----:B------:R-:W-:Y:S01]  /*2f00*/  @UP1 ULOP3.LUT UR4, UR4, 0x1, UR6, 0x78, !UPT ;  /* 0x0000000104041892 */ /* 0x000fe2000f8e7806 */
[----:B------:R-:W-:Y:S01]  /*2f10*/  SHF.R.S32.HI R25, RZ, 0x1f, R24 ;  /* 0x0000001fff197819 */ /* 0x000fe20000011418 */
[----:B------:R-:W-:Y:S01]  /*2f20*/  IMAD R33, R5, UR11, R32 ;  /* 0x0000000b05217c24 */ /* 0x000fe2000f8e0220 */
[----:B------:R-:W-:Y:S01]  /*2f30*/  LOP3.LUT R35, R26, R11, R28, 0xfe, !PT ;  /* 0x0000000b1a237212 */ /* 0x000fe200078efe1c */
[----:B------:R-:W-:-:S02]  /*2f40*/  IMAD.IADD R29, R30, 0x1, -R29 ;  /* 0x000000011e1d7824 */ /* 0x000fc400078e0a1d */
[----:B------:R-:W-:-:S04]  /*2f50*/  IMAD.WIDE.U32 R6, R5, UR10, R24 ;  /* 0x0000000a05067c25 */ /* 0x000fc8000f8e0018 */
[----:B------:R-:W-:Y:S02]  /*2f60*/  IMAD.IADD R7, R7, 0x1, R33 ;  /* 0x0000000107077824 */ /* 0x000fe400078e0221 */
[----:B------:R-:W-:Y:S01]  /*2f70*/  IMAD.MOV.U32 R28, RZ, RZ, -0x1 ;  /* 0xffffffffff1c7424 */ /* 0x000fe200078e00ff */
[----:B------:R-:W-:Y:S06]  /*2f80*/  @P0 BRA `(.L_x_32) ;  /* 0x0000004400a40947 */ /* 0x000fec0003800000 */
[----:B------:R-:W0:Y:S01]  /*2f90*/  LDC.64 R32, c[0x0][0x5c8] ;  /* 0x00017200ff207b82 */ /* 0x000e220000000a00 */
[----:B------:R-:W-:Y:S01]  /*2fa0*/  ULDC.64 UR6, c[0x0][0x5c0] ;  /* 0x0001700000067ab9 */ /* 0x000fe20000000a00 */
[----:B------:R-:W-:Y:S01]  /*2fb0*/  BSSY B0, `(.L_x_32) ;  /* 0x0000466000007945 */ /* 0x000fe20003800000 */
[-C--:B0-----:R-:W-:Y:S02]  /*2fc0*/  IMAD R10, R27, R32.reuse, RZ ;  /* 0x000000201b0a7224 */ /* 0x081fe400078e02ff */
[----:B------:R-:W-:-:S04]  /*2fd0*/  IMAD.WIDE.U32 R6, R35, R32, R6 ;  /* 0x0000002023067225 */ /* 0x000fc800078e0006 */
[----:B------:R-:W-:Y:S01]  /*2fe0*/  IMAD R31, R35, R33, R10 ;  /* 0x00000021231f7224 */ /* 0x000fe200078e020a */
[----:B------:R-:W-:Y:S02]  /*2ff0*/  LEA R11, P0, R32, R6, 0x3 ;  /* 0x00000006200b7211 */ /* 0x000fe400078018ff */
[----:B------:R-:W-:Y:S01]  /*3000*/  IADD3 R10, P1, R6, UR6, RZ ;  /* 0x00000006060a7c10 */ /* 0x000fe2000ff3e0ff */
[----:B------:R-:W-:Y:S01]  /*3010*/  IMAD.IADD R31, R7, 0x1, R31 ;  /* 0x00000001071f7824 */ /* 0x000fe200078e021f */
[----:B------:R-:W-:-:S04]  /*3020*/  IADD3 R6, P3, R11, UR6, RZ ;  /* 0x000000060b067c10 */ /* 0x000fc8000ff7e0ff */
[----:B------:R-:W-:Y:S02]  /*3030*/  LEA.HI.X R7, R32, R31, R33, 0x3, P0 ;  /* 0x0000001f20077211 */ /* 0x000fe400000f1c21 */
[----:B---3-5:R-:W-:Y:S02]  /*3040*/  FSETP.NEU.AND P0, PT, R9, RZ, PT ;  /* 0x000000ff0900720b */ /* 0x028fe40003f0d000 */
[----:B------:R-:W-:Y:S02]  /*3050*/  IADD3.X R11, R31, UR7, RZ, P1, !PT ;  /* 0x000000071f0b7c10 */ /* 0x000fe40008ffe4ff */
[----:B------:R-:W-:-:S09]  /*3060*/  IADD3.X R7, R7, UR7, RZ, P3, !PT ;  /* 0x0000000707077c10 */ /* 0x000fd20009ffe4ff */
[----:B------:R-:W-:Y:S05]  /*3070*/  @!P0 BRA `(.L_x_33) ;  /* 0x00000034005c8947 */ /* 0x000fea0003800000 */
[----:B------:R-:W-:Y:S01]  /*3080*/  ULDC.64 UR6, c[0x0][0x5b8] ;  /* 0x00016e0000067ab9 */ /* 0x000fe20000000a00 */
[----:B------:R-:W-:Y:S01]  /*3090*/  ISETP.GE.AND P0, PT, R36, 0x1, PT ;  /* 0x000000012400780c */ /* 0x000fe20003f06270 */
[----:B------:R-:W-:Y:S01]  /*30a0*/  IMAD R32, R34, UR6, RZ ;  /* 0x0000000622207c24 */ /* 0x000fe2000f8e02ff */
[----:B------:R-:W-:Y:S01]  /*30b0*/  ULDC.64 UR10, c[0x0][0x5a8] ;  /* 0x00016a00000a7ab9 */ /* 0x000fe20000000a00 */
[----:B------:R-:W-:Y:S01]  /*30c0*/  IMAD.WIDE.U32 R30, R5, UR6, R24 ;  /* 0x00000006051e7c25 */ /* 0x000fe2000f8e0018 */
[----:B------:R-:W-:Y:S01]  /*30d0*/  ISETP.LT.OR P4, PT, R29, 0x1, !P0 ;  /* 0x000000011d00780c */ /* 0x000fe20004781670 */
[----:B------:R-:W-:Y:S02]  /*30e0*/  BSSY B1, `(.L_x_34) ;  /* 0x000000c000017945 */ /* 0x000fe40003800000 */
[----:B------:R-:W-:Y:S01]  /*30f0*/  IMAD R5, R5, UR7, R32 ;  /* 0x0000000705057c24 */ /* 0x000fe2000f8e0220 */
[----:B------:R-:W-:-:S03]  /*3100*/  ULDC.64 UR6, c[0x0][0x5b0] ;  /* 0x00016c0000067ab9 */ /* 0x000fc60000000a00 */
[----:B------:R-:W-:Y:S02]  /*3110*/  IMAD.IADD R31, R31, 0x1, R5 ;  /* 0x000000011f1f7824 */ /* 0x000fe400078e0205 */
[----:B------:R-:W-:Y:S02]  /*3120*/  IMAD R5, R27, UR6, RZ ;  /* 0x000000061b057c24 */ /* 0x000fe4000f8e02ff */
[----:B------:R-:W-:-:S04]  /*3130*/  IMAD.WIDE.U32 R24, R35, UR6, R30 ;  /* 0x0000000623187c25 */ /* 0x000fc8000f8e001e */
[----:B------:R-:W-:Y:S01]  /*3140*/  IMAD R5, R35, UR7, R5 ;  /* 0x0000000723057c24 */ /* 0x000fe2000f8e0205 */
[----:B------:R-:W-:-:S04]  /*3150*/  IADD3 R24, P1, R24, UR10, RZ ;  /* 0x0000000a18187c10 */ /* 0x000fc8000ff3e0ff */
[--C-:B------:R-:W-:Y:S02]  /*3160*/  IADD3.X R25, R25, UR11, R5.reuse, P1, !PT ;  /* 0x0000000b19197c10 */ /* 0x100fe40008ffe405 */
[----:B------:R-:W-:Y:S01]  /*3170*/  PRMT R5, RZ, 0x7610, R5 ;  /* 0x00007610ff057816 */ /* 0x000fe20000000005 */
[----:B------:R-:W-:Y:S06]  /*3180*/  @P4 BRA `(.L_x_35) ;  /* 0x0000000000044947 */ /* 0x000fec0003800000 */
[----:B------:R0:W5:Y:S02]  /*3190*/  LDG.E.U8 R5, desc[UR16][R24.64] ;  /* 0x0000001018057981 */ /* 0x000164000c1e1100 */
.L_x_35:
[----:B------:R-:W-:Y:S05]  /*31a0*/  BSYNC B1 ;  /* 0x0000000000017941 */ /* 0x000fea0003800000 */
.L_x_34:
[----:B-----5:R-:W-:Y:S01]  /*31b0*/  LOP3.LUT R5, R5, 0xff, RZ, 0xc0, !PT ;  /* 0x000000ff05057812 */ /* 0x020fe200078ec0ff */
[----:B------:R-:W-:Y:S01]  /*31c0*/  BSSY B1, `(.L_x_36) ;  /* 0x000000b000017945 */ /* 0x000fe20003800000 */
[----:B------:R-:W-:Y:S02]  /*31d0*/  ISETP.LT.OR P3, PT, R29, 0x2, !P0 ;  /* 0x000000021d00780c */ /* 0x000fe40004761670 */
[----:B------:R-:W-:-:S05]  /*31e0*/  F2FP.F16.E4M3.UNPACK_B R5, R5 ;  /* 0x00000005ff05723e */ /* 0x000fca00020006ff */
[----:B------:R-:W-:Y:S01]  /*31f0*/  HADD2.F32 R32, -RZ, R5.H0_H0 ;  /* 0x20000005ff207230 */ /* 0x000fe20000004100 */
[----:B------:R-:W-:-:S04]  /*3200*/  PRMT R5, RZ, 0x7610, R5 ;  /* 0x00007610ff057816 */ /* 0x000fc80000000005 */
[----:B------:R-:W-:-:S04]  /*3210*/  FMUL R32, R32, R9 ;  /* 0x0000000920207220 */ /* 0x000fc80000400000 */
[----:B--2---:R-:W-:-:S05]  /*3220*/  FFMA R32, R141, R8, R32 ;  /* 0x000000088d207223 */ /* 0x004fca0000000020 */
[----:B------:R-:W-:-:S05]  /*3230*/  F2FP.SATFINITE.E4M3.F32.PACK_AB_MERGE_C R33, RZ, R32, RZ ;  /* 0x00000020ff21723e */ /* 0x000fca00048070ff */
[----:B------:R1:W-:Y:S01]  /*3240*/  @!P4 STG.E.U8 desc[UR16][R10.64], R33 ;  /* 0x000000210a00c986 */ /* 0x0003e2000c101110 */
[----:B------:R-:W-:Y:S05]  /*3250*/  @P3 BRA `(.L_x_37) ;  /* 0x0000000000043947 */ /* 0x000fea0003800000 */
[----:B------:R2:W5:Y:S02]  /*3260*/  LDG.E.U8 R5, desc[UR16][R24.64+0x1] ;  /* 0x0000011018057981 */ /* 0x000564000c1e1100 */
.L_x_37:
[----:B------:R-:W-:Y:S05]  /*3270*/  BSYNC B1 ;  /* 0x0000000000017941 */ /* 0x000fea0003800000 */
.L_x_36:
[----:B-----5:R-:W-:Y:S01]  /*3280*/  LOP3.LUT R5, R5, 0xff, RZ, 0xc0, !PT ;  /* 0x000000ff05057812 */ /* 0x020fe200078ec0ff */
[----:B------:R-:W-:Y:S01]  /*3290*/  BSSY B1, `(.L_x_38) ;  /* 0x0000013000017945 */ /* 0x000fe20003800000 */
[----:B-1----:R-:W-:Y:S02]  /*32a0*/  IADD3 R33, P1, R35, 0x8, RZ ;  /* 0x0000000823217810 */ /* 0x002fe40007f3e0ff */
[----:B------:R-:W-:-:S03]  /*32b0*/  F2FP.F16.E4M3.UNPACK_B R5, R5 ;  /* 0x00000005ff05723e */ /* 0x000fc600020006ff */
[----:B------:R-:W-:Y:S01]  /*32c0*/  IMAD.X R27, RZ, RZ, R27, P1 ;  /* 0x000000ffff1b7224 */ /* 0x000fe200008e061b */
[----:B------:R-:W-:Y:S01]  /*32d0*/  ISETP.GE.AND P1, PT, R36, 0x9, PT ;  /* 0x000000092400780c */ /* 0x000fe20003f26270 */
[----:B------:R-:W-:Y:S02]  /*32e0*/  HADD2.F32 R26, -RZ, R5.H0_H0 ;  /* 0x20000005ff1a7230 */ /* 0x000fe40000004100 */
[----:B------:R-:W-:Y:S01]  /*32f0*/  IMAD.WIDE.U32 R30, R33, UR6, R30 ;  /* 0x00000006211e7c25 */ /* 0x000fe2000f8e001e */
[----:B------:R-:W-:-:S03]  /*3300*/  ISETP.LT.OR P5, PT, R29, 0x1, !P1 ;  /* 0x000000011d00780c */ /* 0x000fc60004fa1670 */
[----:B------:R-:W-:Y:S01]  /*3310*/  FMUL R5, R26, R9 ;  /* 0x000000091a057220 */ /* 0x000fe20000400000 */
[----:B------:R-:W-:-:S03]  /*3320*/  IMAD R26, R27, UR6, RZ ;  /* 0x000000061b1a7c24 */ /* 0x000fc6000f8e02ff */
[----:B------:R-:W-:Y:S01]  /*3330*/  FFMA R5, R136, R8, R5 ;  /* 0x0000000888057223 */ /* 0x000fe20000000005 */
[----:B------:R-:W-:Y:S01]  /*3340*/  IMAD R33, R33, UR7, R26 ;  /* 0x0000000721217c24 */ /* 0x000fe2000f8e021a */
[----:B------:R-:W-:-:S03]  /*3350*/  IADD3 R26, P4, R30, UR10, RZ ;  /* 0x0000000a1e1a7c10 */ /* 0x000fc6000ff9e0ff */
[----:B------:R-:W-:Y:S02]  /*3360*/  F2FP.SATFINITE.E4M3.F32.PACK_AB_MERGE_C R35, RZ, R5, RZ ;  /* 0x00000005ff23723e */ /* 0x000fe400048070ff */
[----:B------:R-:W-:Y:S02]  /*3370*/  IADD3.X R27, R31, UR11, R33, P4, !PT ;  /* 0x0000000b1f1b7c10 */ /* 0x000fe4000a7fe421 */
[----:B------:R-:W-:Y:S01]  /*3380*/  PRMT R5, RZ, 0x7610, R5 ;  /* 0x00007610ff057816 */ /* 0x000fe20000000005 */
[----:B------:R1:W-:Y:S01]  /*3390*/  @!P3 STG.E.U8 desc[UR16][R10.64+0x1], R35 ;  /* 0x000001230a00b986 */ /* 0x0003e2000c101110 */
[----:B------:R-:W-:Y:S05]  /*33a0*/  @P5 BRA `(.L_x_39) ;  /* 0x0000000000045947 */ /* 0x000fea0003800000 */
[----:B------:R3:W5:Y:S02]  /*33b0*/  LDG.E.U8 R5, desc[UR16][R26.64] ;  /* 0x000000101a057981 */ /* 0x000764000c1e1100 */
.L_x_39:
[----:B------:R-:W-:Y:S05]  /*33c0*/  BSYNC B1 ;  /* 0x0000000000017941 */ /* 0x000fea0003800000 */
.L_x_38:
[----:B-----5:R-:W-:Y:S01]  /*33d0*/  LOP3.LUT R5, R5, 0xff, RZ, 0xc0, !PT ;  /* 0x000000ff05057812 */ /* 0x020fe200078ec0ff */
[----:B------:R-:W-:Y:S01]  /*33e0*/  BSSY B1, `(.L_x_40) ;  /* 0x000000b000017945 */ /* 0x000fe20003800000 */
[----:B------:R-:W-:Y:S02]  /*33f0*/  ISETP.LT.OR P3, PT, R29, 0x2, !P1 ;  /* 0x000000021d00780c */ /* 0x000fe40004f61670 */
[----:B------:R-:W-:-:S05]  /*3400*/  F2FP.F16.E4M3.UNPACK_B R5, R5 ;  /* 0x00000005ff05723e */ /* 0x000fca00020006ff */
[----:B------:R-:W-:Y:S01]  /*3410*/  HADD2.F32 R30, -RZ, R5.H0_H0 ;  /* 0x20000005ff1e7230 */ /* 0x000fe20000004100 */
[----:B------:R-:W-:-:S04]  /*3420*/  PRMT R5, RZ, 0x7610, R5 ;  /* 0x00007610ff057816 */ /* 0x000fc80000000005 */
[----:B------:R-:W-:-:S04]  /*3430*/  FMUL R30, R30, R9 ;  /* 0x000000091e1e7220 */ /* 0x000fc80000400000 */
[----:B------:R-:W-:-:S05]  /*3440*/  FFMA R30, R139, R8, R30 ;  /* 0x000000088b1e7223 */ /* 0x000fca000000001e */
[----:B------:R-:W-:-:S05]  /*3450*/  F2FP.SATFINITE.E4M3.F32.PACK_AB_MERGE_C R31, RZ, R30, RZ ;  /* 0x0000001eff1f723e */ /* 0x000fca00048070ff */
[----:B------:R4:W-:Y:S01]  /*3460*/  @!P5 STG.E.U8 desc[UR16][R6.64], R31 ;  /* 0x0000001f0600d986 */ /* 0x0009e2000c101110 */
[----:B------:R-:W-:Y:S05]  /*3470*/  @P3 BRA `(.L_x_41) ;  /* 0x0000000000043947 */ /* 0x000fea0003800000 */
[----:B------:R0:W5:Y:S02]  /*3480*/  LDG.E.U8 R5, desc[UR16][R26.64+0x1] ;  /* 0x000001101a057981 */ /* 0x000164000c1e1100 */
.L_x_41:
[----:B------:R-:W-:Y:S05]  /*3490*/  BSYNC B1 ;  /* 0x0000000000017941 */ /* 0x000fea0003800000 */
.L_x_40:
[----:B-----5:R-:W-:Y:S01]  /*34a0*/  LOP3.LUT R5, R5, 0xff, RZ, 0xc0, !PT ;  /* 0x000000ff05057812 */ /* 0x020fe200078ec0ff */
[----:B------:R-:W-:Y:S01]  /*34b0*/  BSSY B1, `(.L_x_42) ;  /* 0x000000b000017945 */ /* 0x000fe20003800000 */
[----:B------:R-:W-:Y:S02]  /*34c0*/  ISETP.LT.OR P4, PT, R29, 0x9, !P0 ;  /* 0x000000091d00780c */ /* 0x000fe40004781670 */
[----:B------:R-:W-:-:S05]  /*34d0*/  F2FP.F16.E4M3.UNPACK_B R5, R5 ;  /* 0x00000005ff05723e */ /* 0x000fca00020006ff */
[----:B------:R-:W-:-:S05]  /*34e0*/  HADD2.F32 R30, -RZ, R5.H0_H0 ;  /* 0x20000005ff1e7230 */ /* 0x000fca0000004100 */
[----:B------:R-:W-:-:S04]  /*34f0*/  FMUL R5, R30, R9 ;  /* 0x000000091e057220 */ /* 0x000fc80000400000 */
[----:B------:R-:W-:-:S05]  /*3500*/  FFMA R5, R134, R8, R5 ;  /* 0x0000000886057223 */ /* 0x000fca0000000005 */
[----:B----4-:R-:W-:Y:S02]  /*3510*/  F2FP.SATFINITE.E4M3.F32.PACK_AB_MERGE_C R31, RZ, R5, RZ ;  /* 0x00000005ff1f723e */ /* 0x010fe400048070ff */
[----:B------:R-:W-:-:S03]  /*3520*/  PRMT R5, RZ, 0x7610, R5 ;  /* 0x00007610ff057816 */ /* 0x000fc60000000005 */
[----:B------:R4:W-:Y:S01]  /*3530*/  @!P3 STG.E.U8 desc[UR16][R6.64+0x1], R31 ;  /* 0x0000011f0600b986 */ /* 0x0009e2000c101110 */
[----:B------:R-:W-:Y:S05]  /*3540*/  @P4 BRA `(.L_x_43) ;  /* 0x0000000000044947 */ /* 0x000fea0003800000 */
[----:B------:R0:W5:Y:S02]  /*3550*/  LDG.E.U8 R5, desc[UR16][R24.64+0x8] ;  /* 0x0000081018057981 */ /* 0x000164000c1e1100 */
.L_x_43:
[----:B------:R-:W-:Y:S05]  /*3560*/  BSYNC B1 ;  /* 0x0000000000017941 */ /* 0x000fea0003800000 */
.L_x_42:
        /* <DEDUP_REMOVED lines=8> */
[----:B----4-:R-:W-:-:S05]  /*35f0*/  F2FP.SATFINITE.E4M3.F32.PACK_AB_MERGE_C R31, RZ, R30, RZ ;  /* 0x0000001eff1f723e */ /* 0x010fca00048070ff */
[----:B------:R4:W-:Y:S01]  /*3600*/  @!P4 STG.E.U8 desc[UR16][R10.64+0x8], R31 ;  /* 0x0000081f0a00c986 */ /* 0x0009e2000c101110 */
[----:B------:R-:W-:Y:S05]  /*3610*/  @P3 BRA `(.L_x_45) ;  /* 0x0000000000043947 */ /* 0x000fea0003800000 */
[----:B------:R0:W5:Y:S02]  /*3620*/  LDG.E.U8 R5, desc[UR16][R24.64+0x9] ;  /* 0x0000091018057981 */ /* 0x000164000c1e1100 */
.L_x_45:
[----:B------:R-:W-:Y:S05]  /*3630*/  BSYNC B1 ;  /* 0x0000000000017941 */ /* 0x000fea0003800000 */
.L_x_44:
        /* <DEDUP_REMOVED lines=12> */
.L_x_47:
[----:B------:R-:W-:Y:S05]  /*3700*/  BSYNC B1 ;  /* 0x0000000000017941 */ /* 0x000fea0003800000 */
.L_x_46:
        /* <DEDUP_REMOVED lines=12> */
.L_x_49:
[----:B------:R-:W-:Y:S05]  /*37d0*/  BSYNC B1 ;  /* 0x0000000000017941 */ /* 0x000fea0003800000 */
.L_x_48:
        /* <DEDUP_REMOVED lines=12> */
.L_x_51:
[----:B------:R-:W-:Y:S05]  /*38a0*/  BSYNC B1 ;  /* 0x0000000000017941 */ /* 0x000fea0003800000 */
.L_x_50:
        /* <DEDUP_REMOVED lines=12> */
.L_x_53:
[----:B------:R-:W-:Y:S05]  /*3970*/  BSYNC B1 ;  /* 0x0000000000017941 */ /* 0x000fea0003800000 */
.L_x_52:
        /* <DEDUP_REMOVED lines=12> */
.L_x_55:
[----:B------:R-:W-:Y:S05]  /*3a40*/  BSYNC B1 ;  /* 0x0000000000017941 */ /* 0x000fea0003800000 */
.L_x_54:
        /* <DEDUP_REMOVED lines=12> */
.L_x_57:
[----:B------:R-:W-:Y:S05]  /*3b10*/  BSYNC B1 ;  /* 0x0000000000017941 */ /* 0x000fea0003800000 */
.L_x_56:
        /* <DEDUP_REMOVED lines=12> */
.L_x_59:
[----:B------:R-:W-:Y:S05]  /*3be0*/  BSYNC B1 ;  /* 0x0000000000017941 */ /* 0x000fea0003800000 */
.L_x_58:
        /* <DEDUP_REMOVED lines=12> */
.L_x_61:
[----:B------:R-:W-:Y:S05]  /*3cb0*/  BSYNC B1 ;  /* 0x0000000000017941 */ /* 0x000fea0003800000 */
.L_x_60:
        /* <DEDUP_REMOVED lines=12> */
.L_x_63:
[----:B------:R-:W-:Y:S05]  /*3d80*/  BSYNC B1 ;  /* 0x0000000000017941 */ /* 0x000fea0003800000 */
.L_x_62:
        /* <DEDUP_REMOVED lines=12> */
.L_x_65:
[----:B------:R-:W-:Y:S05]  /*3e50*/  BSYNC B1 ;  /* 0x0000000000017941 */ /* 0x000fea0003800000 */
.L_x_64:
        /* <DEDUP_REMOVED lines=12> */
.L_x_67:
[----:B------:R-:W-:Y:S05]  /*3f20*/  BSYNC B1 ;  /* 0x0000000000017941 */ /* 0x000fea0003800000 */
.L_x_66:
        /* <DEDUP_REMOVED lines=12> */
.L_x_69:
[----:B------:R-:W-:Y:S05]  /*3ff0*/  BSYNC B1 ;  /* 0x0000000000017941 */ /* 0x000fea0003800000 */
.L_x_68:
        /* <DEDUP_REMOVED lines=12> */
.L_x_71:
[----:B------:R-:W-:Y:S05]  /*40c0*/  BSYNC B1 ;  /* 0x0000000000017941 */ /* 0x000fea0003800000 */
.L_x_70:
        /* <DEDUP_REMOVED lines=12> */
.L_x_73:
[----:B------:R-:W-:Y:S05]  /*4190*/  BSYNC B1 ;  /* 0x0000000000017941 */ /* 0x000fea0003800000 */
.L_x_72:
        /* <DEDUP_REMOVED lines=12> */
.L_x_75:
[----:B------:R-:W-:Y:S05]  /*4260*/  BSYNC B1 ;  /* 0x0000000000017941 */ /* 0x000fea0003800000 */
.L_x_74:
        /* <DEDUP_REMOVED lines=12> */
.L_x_77:
[----:B------:R-:W-:Y:S05]  /*4330*/  BSYNC B1 ;  /* 0x0000000000017941 */ /* 0x000fea0003800000 */
.L_x_76:
        /* <DEDUP_REMOVED lines=12> */
.L_x_79:
[----:B------:R-:W-:Y:S05]  /*4400*/  BSYNC B1 ;  /* 0x0000000000017941 */ /* 0x000fea0003800000 */
.L_x_78:
        /* <DEDUP_REMOVED lines=12> */
.L_x_81:
[----:B------:R-:W-:Y:S05]  /*44d0*/  BSYNC B1 ;  /* 0x0000000000017941 */ /* 0x000fea0003800000 */
.L_x_80:
        /* <DEDUP_REMOVED lines=12> */
.L_x_83:
[----:B------:R-:W-:Y:S05]  /*45a0*/  BSYNC B1 ;  /* 0x0000000000017941 */ /* 0x000fea0003800000 */
.L_x_82:
        /* <DEDUP_REMOVED lines=12> */
.L_x_85:
[----:B------:R-:W-:Y:S05]  /*4670*/  BSYNC B1 ;  /* 0x0000000000017941 */ /* 0x000fea0003800000 */
.L_x_84:
        /* <DEDUP_REMOVED lines=12> */
.L_x_87:
[----:B------:R-:W-:Y:S05]  /*4740*/  BSYNC B1 ;  /* 0x0000000000017941 */ /* 0x000fea0003800000 */
.L_x_86:
        /* <DEDUP_REMOVED lines=12> */
.L_x_89:
[----:B------:R-:W-:Y:S05]  /*4810*/  BSYNC B1 ;  /* 0x0000000000017941 */ /* 0x000fea0003800000 */
.L_x_88:
        /* <DEDUP_REMOVED lines=12> */
.L_x_91:
[----:B------:R-:W-:Y:S05]  /*48e0*/  BSYNC B1 ;  /* 0x0000000000017941 */ /* 0x000fea0003800000 */
.L_x_90:
        /* <DEDUP_REMOVED lines=12> */
.L_x_93:
[----:B------:R-:W-:Y:S05]  /*49b0*/  BSYNC B1 ;  /* 0x0000000000017941 */ /* 0x000fea0003800000 */
.L_x_92:
        /* <DEDUP_REMOVED lines=12> */
.L_x_95:
[----:B------:R-:W-:Y:S05]  /*4a80*/  BSYNC B1 ;  /* 0x0000000000017941 */ /* 0x000fea0003800000 */
.L_x_94:
        /* <DEDUP_REMOVED lines=12> */
.L_x_97:
[----:B------:R-:W-:Y:S05]  /*4b50*/  BSYNC B1 ;  /* 0x0000000000017941 */ /* 0x000fea0003800000 */
.L_x_96:
        /* <DEDUP_REMOVED lines=12> */
.L_x_99:
[----:B------:R-:W-:Y:S05]  /*4c20*/  BSYNC B1 ;  /* 0x0000000000017941 */ /* 0x000fea0003800000 */
.L_x_98:
        /* <DEDUP_REMOVED lines=12> */
.L_x_101:
[----:B------:R-:W-:Y:S05]  /*4cf0*/  BSYNC B1 ;  /* 0x0000000000017941 */ /* 0x000fea0003800000 */
.L_x_100:
        /* <DEDUP_REMOVED lines=12> */
.L_x_103:
[----:B------:R-:W-:Y:S05]  /*4dc0*/  BSYNC B1 ;  /* 0x0000000000017941 */ /* 0x000fea0003800000 */
.L_x_102:
        /* <DEDUP_REMOVED lines=12> */
.L_x_105:
[----:B------:R-:W-:Y:S05]  /*4e90*/  BSYNC B1 ;  /* 0x0000000000017941 */ /* 0x000fea0003800000 */
.L_x_104:
        /* <DEDUP_REMOVED lines=12> */
.L_x_107:
[----:B------:R-:W-:Y:S05]  /*4f60*/  BSYNC B1 ;  /* 0x0000000000017941 */ /* 0x000fea0003800000 */
.L_x_106:
        /* <DEDUP_REMOVED lines=12> */
.L_x_109:
[----:B------:R-:W-:Y:S05]  /*5030*/  BSYNC B1 ;  /* 0x0000000000017941 */ /* 0x000fea0003800000 */
.L_x_108:
        /* <DEDUP_REMOVED lines=12> */
.L_x_111:
[----:B------:R-:W-:Y:S05]  /*5100*/  BSYNC B1 ;  /* 0x0000000000017941 */ /* 0x000fea0003800000 */
.L_x_110:
        /* <DEDUP_REMOVED lines=12> */
.L_x_113:
[----:B------:R-:W-:Y:S05]  /*51d0*/  BSYNC B1 ;  /* 0x0000000000017941 */ /* 0x000fea0003800000 */
.L_x_112:
        /* <DEDUP_REMOVED lines=12> */
.L_x_115:
[----:B------:R-:W-:Y:S05]  /*52a0*/  BSYNC B1 ;  /* 0x0000000000017941 */ /* 0x000fea0003800000 */
.L_x_114:
        /* <DEDUP_REMOVED lines=12> */
.L_x_117:
[----:B------:R-:W-:Y:S05]  /*5370*/  BSYNC B1 ;  /* 0x0000000000017941 */ /* 0x000fea0003800000 */
.L_x_116:
        /* <DEDUP_REMOVED lines=12> */
.L_x_119:
[----:B------:R-:W-:Y:S05]  /*5440*/  BSYNC B1 ;  /* 0x0000000000017941 */ /* 0x000fea0003800000 */
.L_x_118:
        /* <DEDUP_REMOVED lines=12> */
.L_x_121:
[----:B------:R-:W-:Y:S05]  /*5510*/  BSYNC B1 ;  /* 0x0000000000017941 */ /* 0x000fea0003800000 */
.L_x_120:
        /* <DEDUP_REMOVED lines=12> */
.L_x_123:
[----:B------:R-:W-:Y:S05]  /*55e0*/  BSYNC B1 ;  /* 0x0000000000017941 */ /* 0x000fea0003800000 */
.L_x_122:
        /* <DEDUP_REMOVED lines=12> */
.L_x_125:
[----:B------:R-:W-:Y:S05]  /*56b0*/  BSYNC B1 ;  /* 0x0000000000017941 */ /* 0x000fea0003800000 */
.L_x_124:
        /* <DEDUP_REMOVED lines=12> */
.L_x_127:
[----:B------:R-:W-:Y:S05]  /*5780*/  BSYNC B1 ;  /* 0x0000000000017941 */ /* 0x000fea0003800000 */
.L_x_126:
        /* <DEDUP_REMOVED lines=12> */
.L_x_129:
[----:B------:R-:W-:Y:S05]  /*5850*/  BSYNC B1 ;  /* 0x0000000000017941 */ /* 0x000fea0003800000 */
.L_x_128:
        /* <DEDUP_REMOVED lines=12> */
.L_x_131:
[----:B------:R-:W-:Y:S05]  /*5920*/  BSYNC B1 ;  /* 0x0000000000017941 */ /* 0x000fea0003800000 */
.L_x_130:
        /* <DEDUP_REMOVED lines=12> */
.L_x_133:
[----:B------:R-:W-:Y:S05]  /*59f0*/  BSYNC B1 ;  /* 0x0000000000017941 */ /* 0x000fea0003800000 */
.L_x_132:
        /* <DEDUP_REMOVED lines=12> */
.L_x_135:
[----:B------:R-:W-:Y:S05]  /*5ac0*/  BSYNC B1 ;  /* 0x0000000000017941 */ /* 0x000fea0003800000 */
.L_x_134:
        /* <DEDUP_REMOVED lines=12> */
.L_x_137:
[----:B------:R-:W-:Y:S05]  /*5b90*/  BSYNC B1 ;  /* 0x0000000000017941 */ /* 0x000fea0003800000 */
.L_x_136:
        /* <DEDUP_REMOVED lines=12> */
.L_x_139:
[----:B------:R-:W-:Y:S05]  /*5c60*/  BSYNC B1 ;  /* 0x0000000000017941 */ /* 0x000fea0003800000 */
.L_x_138:
        /* <DEDUP_REMOVED lines=12> */
.L_x_141:
[----:B------:R-:W-:Y:S05]  /*5d30*/  BSYNC B1 ;  /* 0x0000000000017941 */ /* 0x000fea0003800000 */
.L_x_140:
        /* <DEDUP_REMOVED lines=12> */
.L_x_143:
[----:B------:R-:W-:Y:S05]  /*5e00*/  BSYNC B1 ;  /* 0x0000000000017941 */ /* 0x000fea0003800000 */
.L_x_142:
        /* <DEDUP_REMOVED lines=12> */
.L_x_145:
[----:B------:R-:W-:Y:S05]  /*5ed0*/  BSYNC B1 ;  /* 0x0000000000017941 */ /* 0x000fea0003800000 */
.L_x_144:
[----:B-----5:R-:W-:Y:S01]  /*5ee0*/  LOP3.LUT R5, R5, 0xff, RZ, 0xc0, !PT ;  /* 0x000000ff05057812 */ /* 0x020fe200078ec0ff */
[----:B------:R-:W-:Y:S01]  /*5ef0*/  BSSY B1, `(.L_x_146) ;  /* 0x000000b000017945 */ /* 0x000fe20003800000 */
[----:B------:R-:W-:Y:S02]  /*5f00*/  ISETP.LT.OR P4, PT, R29, 0x71, !P0 ;  /* 0x000000711d00780c */ /* 0x000fe40004781670 */
[----:B------:R-:W-:-:S05]  /*5f10*/  F2FP.F16.E4M3.UNPACK_B R5, R5 ;  /* 0x00000005ff05723e */ /* 0x000fca00020006ff */
[----:B------:R-:W-:-:S05]  /*5f20*/  HADD2.F32 R18, -RZ, R5.H0_H0 ;  /* 0x20000005ff127230 */ /* 0x000fca0000004100 */
[----:B------:R-:W-:-:S04]  /*5f30*/  FMUL R5, R18, R9 ;  /* 0x0000000912057220 */ /* 0x000fc80000400000 */
[----:B------:R-:W-:-:S05]  /*5f40*/  FFMA R5, R20, R8, R5 ;  /* 0x0000000814057223 */ /* 0x000fca0000000005 */
[----:B0-----:R-:W-:Y:S02]  /*5f50*/  F2FP.SATFINITE.E4M3.F32.PACK_AB_MERGE_C R23, RZ, R5, RZ ;  /* 0x00000005ff17723e */ /* 0x001fe400048070ff */
[----:B------:R-:W-:-:S03]  /*5f60*/  PRMT R5, RZ, 0x7610, R5 ;  /* 0x00007610ff057816 */ /* 0x000fc60000000005 */
[----:B------:R0:W-:Y:S01]  /*5f70*/  @!P3 STG.E.U8 desc[UR16][R6.64+0x69], R23 ;  /* 0x000069170600b986 */ /* 0x0001e2000c101110 */
[----:B------:R-:W-:Y:S05]  /*5f80*/  @P4 BRA `(.L_x_147) ;  /* 0x0000000000044947 */ /* 0x000fea0003800000 */
[----:B------:R0:W5:Y:S02]  /*5f90*/  LDG.E.U8 R5, desc[UR16][R24.64+0x70] ;  /* 0x0000701018057981 */ /* 0x000164000c1e1100 */
.L_x_147:
[----:B------:R-:W-:Y:S05]  /*5fa0*/  BSYNC B1 ;  /* 0x0000000000017941 */ /* 0x000fea0003800000 */
.L_x_146:
        /* <DEDUP_REMOVED lines=12> */
.L_x_149:
[----:B------:R-:W-:Y:S05]  /*6070*/  BSYNC B1 ;  /* 0x0000000000017941 */ /* 0x000fea0003800000 */
.L_x_148:
        /* <DEDUP_REMOVED lines=12> */
.L_x_151:
[----:B------:R-:W-:Y:S05]  /*6140*/  BSYNC B1 ;  /* 0x0000000000017941 */ /* 0x000fea0003800000 */
.L_x_150:
        /* <DEDUP_REMOVED lines=8> */
[----:B0-----:R-:W-:-:S05]  /*61d0*/  F2FP.SATFINITE.E4M3.F32.PACK_AB_MERGE_C R17, RZ, R18, RZ ;  /* 0x00000012ff11723e */ /* 0x001fca00048070ff */
[----:B------:R0:W-:Y:S01]  /*61e0*/  @!P4 STG.E.U8 desc[UR16][R6.64+0x70], R17 ;  /* 0x000070110600c986 */ /* 0x0001e2000c101110 */
[----:B------:R-:W-:Y:S05]  /*61f0*/  @P3 BRA `(.L_x_153) ;  /* 0x0000000000043947 */ /* 0x000fea0003800000 */
[----:B------:R0:W5:Y:S02]  /*6200*/  LDG.E.U8 R5, desc[UR16][R26.64+0x71] ;  /* 0x000071101a057981 */ /* 0x000164000c1e1100 */
.L_x_153:
[----:B------:R-:W-:Y:S05]  /*6210*/  BSYNC B1 ;  /* 0x0000000000017941 */ /* 0x000fea0003800000 */
.L_x_152:
        /* <DEDUP_REMOVED lines=12> */
.L_x_155:
[----:B------:R-:W-:Y:S05]  /*62e0*/  BSYNC B1 ;  /* 0x0000000000017941 */ /* 0x000fea0003800000 */
.L_x_154:
        /* <DEDUP_REMOVED lines=12> */
.L_x_157:
[----:B------:R-:W-:Y:S05]  /*63b0*/  BSYNC B1 ;  /* 0x0000000000017941 */ /* 0x000fea0003800000 */
.L_x_156:
        /* <DEDUP_REMOVED lines=12> */
.L_x_159:
[----:B------:R-:W-:Y:S05]  /*6480*/  BSYNC B1 ;  /* 0x0000000000017941 */ /* 0x000fea0003800000 */
.L_x_158:
[----:B-----5:R-:W-:Y:S01]  /*6490*/  LOP3.LUT R5, R5, 0xff, RZ, 0xc0, !PT ;  /* 0x000000ff05057812 */ /* 0x020fe200078ec0ff */
[----:B------:R-:W-:Y:S01]  /*64a0*/  BSSY B1, `(.L_x_160) ;  /* 0x000000b000017945 */ /* 0x000fe20003800000 */
[----:B------:R-:W-:Y:S02]  /*64b0*/  ISETP.LT.OR P1, PT, R29, 0x7a, !P1 ;  /* 0x0000007a1d00780c */ /* 0x000fe40004f21670 */
[----:B------:R-:W-:-:S05]  /*64c0*/  F2FP.F16.E4M3.UNPACK_B R5, R5 ;  /* 0x00000005ff05723e */ /* 0x000fca00020006ff */
[----:B01--4-:R-:W-:Y:S01]  /*64d0*/  HADD2.F32 R10, -RZ, R5.H0_H0 ;  /* 0x20000005ff0a7230 */ /* 0x013fe20000004100 */
[----:B------:R-:W-:-:S04]  /*64e0*/  PRMT R5, RZ, 0x7610, R5 ;  /* 0x00007610ff057816 */ /* 0x000fc80000000005 */
[----:B------:R-:W-:-:S04]  /*64f0*/  FMUL R10, R10, R9 ;  /* 0x000000090a0a7220 */ /* 0x000fc80000400000 */
[----:B------:R-:W-:-:S05]  /*6500*/  FFMA R10, R15, R8, R10 ;  /* 0x000000080f0a7223 */ /* 0x000fca000000000a */
[----:B------:R-:W-:-:S05]  /*6510*/  F2FP.SATFINITE.E4M3.F32.PACK_AB_MERGE_C R11, RZ, R10, RZ ;  /* 0x0000000aff0b723e */ /* 0x000fca00048070ff */
[----:B------:R0:W-:Y:S01]  /*6520*/  @!P3 STG.E.U8 desc[UR16][R6.64+0x78], R11 ;  /* 0x0000780b0600b986 */ /* 0x0001e2000c101110 */
[----:B------:R-:W-:Y:S05]  /*6530*/  @P1 BRA `(.L_x_161) ;  /* 0x0000000000041947 */ /* 0x000fea0003800000 */
[----:B------:R1:W5:Y:S02]  /*6540*/  LDG.E.U8 R5, desc[UR16][R26.64+0x79] ;  /* 0x000079101a057981 */ /* 0x000364000c1e1100 */
.L_x_161:
[----:B------:R-:W-:Y:S05]  /*6550*/  BSYNC B1 ;  /* 0x0000000000017941 */ /* 0x000fea0003800000 */
.L_x_160:
[----:B------:R-:W-:Y:S05]  /*6560*/  @P1 BRA `(.L_x_162) ;  /* 0x0000001000281947 */ /* 0x000fea0003800000 */
[----:B-----5:R-:W-:-:S04]  /*6570*/  LOP3.LUT R5, R5, 0xff, RZ, 0xc0, !PT ;  /* 0x000000ff05057812 */ /* 0x020fc800078ec0ff */
[----:B------:R-:W-:-:S05]  /*6580*/  F2FP.F16.E4M3.UNPACK_B R5, R5 ;  /* 0x00000005ff05723e */ /* 0x000fca00020006ff */
[----:B------:R-:W-:-:S05]  /*6590*/  HADD2.F32 R10, -RZ, R5.H0_H0 ;  /* 0x20000005ff0a7230 */ /* 0x000fca0000004100 */
[----:B------:R-:W-:-:S04]  /*65a0*/  FMUL R5, R10, R9 ;  /* 0x000000090a057220 */ /* 0x000fc80000400000 */
[----:B------:R-:W-:-:S05]  /*65b0*/  FFMA R5, R14, R8, R5 ;  /* 0x000000080e057223 */ /* 0x000fca0000000005 */
[----:B------:R-:W-:-:S05]  /*65c0*/  F2FP.SATFINITE.E4M3.F32.PACK_AB_MERGE_C R5, RZ, R5, RZ ;  /* 0x00000005ff05723e */ /* 0x000fca00048070ff */
[----:B------:R4:W-:Y:S01]  /*65d0*/  STG.E.U8 desc[UR16][R6.64+0x79], R5 ;  /* 0x0000790506007986 */ /* 0x0009e2000c101110 */
[----:B------:R-:W-:Y:S05]  /*65e0*/  BRA `(.L_x_162) ;  /* 0x0000001000087947 */ /* 0x000fea0003800000 */
.L_x_33:
[----:B------:R-:W-:Y:S01]  /*65f0*/  ISETP.GE.AND P1, PT, R36, 0x1, PT ;  /* 0x000000012400780c */ /* 0x000fe20003f26270 */
[-C--:B--2---:R-:W-:Y:S01]  /*6600*/  FMUL R141, R141, R8.reuse ;  /* 0x000000088d8d7220 */ /* 0x084fe20000400000 */
[-C--:B------:R-:W-:Y:S01]  /*6610*/  FMUL R136, R136, R8.reuse ;  /* 0x0000000888887220 */ /* 0x080fe20000400000 */
[----:B------:R-:W-:Y:S01]  /*6620*/  ISETP.GE.AND P0, PT, R36, 0x9, PT ;  /* 0x000000092400780c */ /* 0x000fe20003f06270 */
[-C--:B------:R-:W-:Y:S01]  /*6630*/  FMUL R139, R139, R8.reuse ;  /* 0x000000088b8b7220 */ /* 0x080fe20000400000 */
[C---:B------:R-:W-:Y:S01]  /*6640*/  ISETP.LT.OR P4, PT, R29.reuse, 0x1, !P1 ;  /* 0x000000011d00780c */ /* 0x040fe20004f81670 */
[-C--:B------:R-:W-:Y:S01]  /*6650*/  FMUL R134, R134, R8.reuse ;  /* 0x0000000886867220 */ /* 0x080fe20000400000 */
[----:B------:R-:W-:Y:S01]  /*6660*/  ISETP.LT.OR P5, PT, R29, 0x2, !P1 ;  /* 0x000000021d00780c */ /* 0x000fe20004fa1670 */
[-C--:B------:R-:W-:Y:S01]  /*6670*/  FMUL R137, R137, R8.reuse ;  /* 0x0000000889897220 */ /* 0x080fe20000400000 */
[----:B------:R-:W-:Y:S01]  /*6680*/  F2FP.SATFINITE.E4M3.F32.PACK_AB_MERGE_C R141, RZ, R141, RZ ;  /* 0x0000008dff8d723e */ /* 0x000fe200048070ff */
[----:B------:R-:W-:Y:S01]  /*6690*/  FMUL R132, R132, R8 ;  /* 0x0000000884847220 */ /* 0x000fe20000400000 */
[----:B------:R-:W-:Y:S01]  /*66a0*/  F2FP.SATFINITE.E4M3.F32.PACK_AB_MERGE_C R5, RZ, R136, RZ ;  /* 0x00000088ff05723e */ /* 0x000fe200048070ff */
[-C--:B------:R-:W-:Y:S01]  /*66b0*/  FMUL R135, R135, R8.reuse ;  /* 0x0000000887877220 */ /* 0x080fe20000400000 */
[C---:B------:R-:W-:Y:S01]  /*66c0*/  ISETP.LT.OR P3, PT, R29.reuse, 0x1, !P0 ;  /* 0x000000011d00780c */ /* 0x040fe20004761670 */
[-C--:B------:R-:W-:Y:S01]  /*66d0*/  FMUL R130, R130, R8.reuse ;  /* 0x0000000882827220 */ /* 0x080fe20000400000 */
[----:B------:R-:W-:Y:S01]  /*66e0*/  ISETP.LT.OR P6, PT, R29, 0xa, !P1 ;  /* 0x0000000a1d00780c */ /* 0x000fe20004fc1670 */
[-C--:B------:R-:W-:Y:S01]  /*66f0*/  FMUL R133, R133, R8.reuse ;  /* 0x0000000885857220 */ /* 0x080fe20000400000 */
[----:B------:R-:W-:Y:S01]  /*6700*/  F2FP.SATFINITE.E4M3.F32.PACK_AB_MERGE_C R139, RZ, R139, RZ ;  /* 0x0000008bff8b723e */ /* 0x000fe200048070ff */
[----:B------:R-:W-:Y:S01]  /*6710*/  @!P4 STG.E.U8 desc[UR16][R10.64], R141 ;  /* 0x0000008d0a00c986 */ /* 0x000fe2000c101110 */
[C---:B------:R-:W-:Y:S01]  /*6720*/  ISETP.LT.OR P4, PT, R29.reuse, 0x2, !P0 ;  /* 0x000000021d00780c */ /* 0x040fe20004781670 */
[----:B------:R-:W-:Y:S01]  /*6730*/  FMUL R128, R128, R8 ;  /* 0x0000000880807220 */ /* 0x000fe20000400000 */
[----:B------:R-:W-:Y:S01]  /*6740*/  F2FP.SATFINITE.E4M3.F32.PACK_AB_MERGE_C R25, RZ, R134, RZ ;  /* 0x00000086ff19723e */ /* 0x000fe200048070ff */
[----:B------:R0:W-:Y:S01]  /*6750*/  @!P5 STG.E.U8 desc[UR16][R10.64+0x1], R5 ;  /* 0x000001050a00d986 */ /* 0x0001e2000c101110 */
[----:B------:R-:W-:Y:S01]  /*6760*/  ISETP.LT.OR P5, PT, R29, 0x9, !P1 ;  /* 0x000000091d00780c */ /* 0x000fe20004fa1670 */
[-C--:B------:R-:W-:Y:S01]  /*6770*/  FMUL R131, R131, R8.reuse ;  /* 0x0000000883837220 */ /* 0x080fe20000400000 */
[----:B------:R-:W-:Y:S01]  /*6780*/  F2FP.SATFINITE.E4M3.F32.PACK_AB_MERGE_C R137, RZ, R137, RZ ;  /* 0x00000089ff89723e */ /* 0x000fe200048070ff */
[----:B------:R-:W-:Y:S01]  /*6790*/  @!P3 STG.E.U8 desc[UR16][R6.64], R139 ;  /* 0x0000008b0600b986 */ /* 0x000fe2000c101110 */
[----:B------:R-:W-:Y:S01]  /*67a0*/  ISETP.LT.OR P3, PT, R29, 0x9, !P0 ;  /* 0x000000091d00780c */ /* 0x000fe20004761670 */
[-C--:B------:R-:W-:Y:S01]  /*67b0*/  FMUL R126, R126, R8.reuse ;  /* 0x000000087e7e7220 */ /* 0x080fe20000400000 */
[----:B------:R-:W-:Y:S01]  /*67c0*/  F2FP.SATFINITE.E4M3.F32.PACK_AB_MERGE_C R135, RZ, R135, RZ ;  /* 0x00000087ff87723e */ /* 0x000fe200048070ff */
[-C--:B------:R-:W-:Y:S01]  /*67d0*/  FMUL R129, R129, R8.reuse ;  /* 0x0000000881817220 */ /* 0x080fe20000400000 */
[----:B------:R-:W-:Y:S01]  /*67e0*/  F2FP.SATFINITE.E4M3.F32.PACK_AB_MERGE_C R133, RZ, R133, RZ ;  /* 0x00000085ff85723e */ /* 0x000fe200048070ff */
[----:B------:R1:W-:Y:S01]  /*67f0*/  @!P4 STG.E.U8 desc[UR16][R6.64+0x1], R25 ;  /* 0x000001190600c986 */ /* 0x0003e2000c101110 */
[C---:B------:R-:W-:Y:S01]  /*6800*/  ISETP.LT.OR P4, PT, R29.reuse, 0xa, !P0 ;  /* 0x0000000a1d00780c */ /* 0x040fe20004781670 */
[----:B------:R-:W-:Y:S01]  /*6810*/  FMUL R124, R124, R8 ;  /* 0x000000087c7c7220 */ /* 0x000fe20000400000 */
[----:B0-----:R-:W-:Y:S01]  /*6820*/  F2FP.SATFINITE.E4M3.F32.PACK_AB_MERGE_C R5, RZ, R132, RZ ;  /* 0x00000084ff05723e */ /* 0x001fe200048070ff */
[----:B------:R-:W-:Y:S01]  /*6830*/  @!P5 STG.E.U8 desc[UR16][R10.64+0x8], R137 ;  /* 0x000008890a00d986 */ /* 0x000fe2000c101110 */
[----:B------:R-:W-:Y:S01]  /*6840*/  ISETP.LT.OR P5, PT, R29, 0x11, !P1 ;  /* 0x000000111d00780c */ /* 0x000fe20004fa1670 */
[-C--:B------:R-:W-:Y:S01]  /*6850*/  FMUL R127, R127, R8.reuse ;  /* 0x000000087f7f7220 */ /* 0x080fe20000400000 */
[----:B------:R-:W-:Y:S01]  /*6860*/  F2FP.SATFINITE.E4M3.F32.PACK_AB_MERGE_C R131, RZ, R131, RZ ;  /* 0x00000083ff83723e */ /* 0x000fe200048070ff */
[----:B------:R0:W-:Y:S01]  /*6870*/  @!P6 STG.E.U8 desc[UR16][R10.64+0x9], R5 ;  /* 0x000009050a00e986 */ /* 0x0001e2000c101110 */
[----:B------:R-:W-:Y:S01]  /*6880*/  ISETP.LT.OR P6, PT, R29, 0x12, !P1 ;  /* 0x000000121d00780c */ /* 0x000fe20004fc1670 */
[----:B------:R-:W-:Y:S01]  /*6890*/  FMUL R122, R122, R8 ;  /* 0x000000087a7a7220 */ /* 0x000fe20000400000 */
[----:B------:R-:W-:Y:S01]  /*68a0*/  F2FP.SATFINITE.E4M3.F32.PACK_AB_MERGE_C R129, RZ, R129, RZ ;  /* 0x00000081ff81723e */ /* 0x000fe200048070ff */
[----:B------:R-:W-:Y:S01]  /*68b0*/  @!P3 STG.E.U8 desc[UR16][R6.64+0x8], R135 ;  /* 0x000008870600b986 */ /* 0x000fe2000c101110 */
[----:B-1----:R-:W-:Y:S01]  /*68c0*/  F2FP.SATFINITE.E4M3.F32.PACK_AB_MERGE_C R25, RZ, R130, RZ ;  /* 0x00000082ff19723e */ /* 0x002fe200048070ff */
[-C--:B------:R-:W-:Y:S01]  /*68d0*/  FMUL R125, R125, R8.reuse ;  /* 0x000000087d7d7220 */ /* 0x080fe20000400000 */
[C---:B------:R-:W-:Y:S01]  /*68e0*/  ISETP.LT.OR P3, PT, R29.reuse, 0x11, !P0 ;  /* 0x000000111d00780c */ /* 0x040fe20004761670 */
[-C--:B------:R-:W-:Y:S01]  /*68f0*/  FMUL R120, R120, R8.reuse ;  /* 0x0000000878787220 */ /* 0x080fe20000400000 */
[----:B------:R-:W-:Y:S01]  /*6900*/  F2FP.SATFINITE.E4M3.F32.PACK_AB_MERGE_C R127, RZ, R127, RZ ;  /* 0x0000007fff7f723e */ /* 0x000fe200048070ff */
[----:B------:R1:W-:Y:S01]  /*6910*/  @!P4 STG.E.U8 desc[UR16][R6.64+0x9], R25 ;  /* 0x000009190600c986 */ /* 0x0003e2000c101110 */
[----:B------:R-:W-:Y:S01]  /*6920*/  ISETP.LT.OR P4, PT, R29, 0x12, !P0 ;  /* 0x000000121d00780c */ /* 0x000fe20004781670 */
[----:B------:R-:W-:Y:S01]  /*6930*/  FMUL R123, R123, R8 ;  /* 0x000000087b7b7220 */ /* 0x000fe20000400000 */
[----:B0-----:R-:W-:Y:S01]  /*6940*/  F2FP.SATFINITE.E4M3.F32.PACK_AB_MERGE_C R5, RZ, R128, RZ ;  /* 0x00000080ff05723e */ /* 0x001fe200048070ff */
[----:B------:R-:W-:Y:S01]  /*6950*/  @!P5 STG.E.U8 desc[UR16][R10.64+0x10], R133 ;  /* 0x000010850a00d986 */ /* 0x000fe2000c101110 */
[C---:B------:R-:W-:Y:S01]  /*6960*/  ISETP.LT.OR P5, PT, R29.reuse, 0x19, !P1 ;  /* 0x000000191d00780c */ /* 0x040fe20004fa1670 */
[-C--:B------:R-:W-:Y:S01]  /*6970*/  FMUL R118, R118, R8.reuse ;  /* 0x0000000876767220 */ /* 0x080fe20000400000 */
[----:B------:R-:W-:Y:S01]  /*6980*/  F2FP.SATFINITE.E4M3.F32.PACK_AB_MERGE_C R125, RZ, R125, RZ ;  /* 0x0000007dff7d723e */ /* 0x000fe200048070ff */
[----:B------:R0:W-:Y:S01]  /*6990*/  @!P6 STG.E.U8 desc[UR16][R10.64+0x11], R5 ;  /* 0x000011050a00e986 */ /* 0x0001e2000c101110 */
[----:B------:R-:W-:Y:S01]  /*69a0*/  ISETP.LT.OR P6, PT, R29, 0x1a, !P1 ;  /* 0x0000001a1d00780c */ /* 0x000fe20004fc1670 */
[-C--:B------:R-:W-:Y:S01]  /*69b0*/  FMUL R121, R121, R8.reuse ;  /* 0x0000000879797220 */ /* 0x080fe20000400000 */
[----:B------:R-:W-:Y:S01]  /*69c0*/  FMUL R116, R116, R8 ;  /* 0x0000000874747220 */ /* 0x000fe20000400000 */
[----:B-1----:R-:W-:Y:S01]  /*69d0*/  F2FP.SATFINITE.E4M3.F32.PACK_AB_MERGE_C R25, RZ, R126, RZ ;  /* 0x0000007eff19723e */ /* 0x002fe200048070ff */
[----:B------:R-:W-:Y:S01]  /*69e0*/  @!P3 STG.E.U8 desc[UR16][R6.64+0x10], R131 ;  /* 0x000010830600b986 */ /* 0x000fe2000c101110 */
[----:B------:R-:W-:Y:S01]  /*69f0*/  ISETP.LT.OR P3, PT, R29, 0x19, !P0 ;  /* 0x000000191d00780c */ /* 0x000fe20004761670 */
        /* <DEDUP_REMOVED lines=35> */
[----:B------:R-:W-:Y:S01]  /*6c30*/  ISETP.LT.OR P3, PT, R29, 0x29, !P0 ;  /* 0x000000291d00780c */ /* 0x000fe20004761670 */
[-C--:B------:R-:W-:Y:S01]  /*6c40*/  FMUL R109, R109, R8.reuse ;  /* 0x000000086d6d7220 */ /* 0x080fe20000400000 */
[-C--:B------:R-:W-:Y:S01]  /*6c50*/  FMUL R104, R104, R8.reuse ;  /* 0x0000000868687220 */ /* 0x080fe20000400000 */
        /* <DEDUP_REMOVED lines=104> */
[----:B------:R-:W-:-:S02]  /*72e0*/  ISETP.LT.OR P3, PT, R29, 0x59, !P0 ;  /* 0x000000591d00780c */ /* 0x000fc40004761670 */
[----:B------:R-:W-:Y:S01]  /*72f0*/  F2FP.SATFINITE.E4M3.F32.PACK_AB_MERGE_C R19, RZ, R19, RZ ;  /* 0x00000013ff13723e */ /* 0x000fe200048070ff */
[----:B------:R1:W-:Y:S01]  /*7300*/  @!P4 STG.E.U8 desc[UR16][R6.64+0x51], R25 ;  /* 0x000051190600c986 */ /* 0x0003e2000c101110 */
[C---:B------:R-:W-:Y:S02]  /*7310*/  ISETP.LT.OR P4, PT, R29.reuse, 0x5a, !P0 ;  /* 0x0000005a1d00780c */ /* 0x040fe40004781670 */
[----:B0-----:R-:W-:Y:S01]  /*7320*/  F2FP.SATFINITE.E4M3.F32.PACK_AB_MERGE_C R5, RZ, R92, RZ ;  /* 0x0000005cff05723e */ /* 0x001fe200048070ff */
[----:B------:R-:W-:Y:S01]  /*7330*/  @!P5 STG.E.U8 desc[UR16][R10.64+0x58], R97 ;  /* 0x000058610a00d986 */ /* 0x000fe2000c101110 */
[C---:B------:R-:W-:Y:S02]  /*7340*/  ISETP.LT.OR P5, PT, R29.reuse, 0x61, !P1 ;  /* 0x000000611d00780c */ /* 0x040fe40004fa1670 */
[----:B------:R-:W-:Y:S01]  /*7350*/  F2FP.SATFINITE.E4M3.F32.PACK_AB_MERGE_C R13, RZ, R13, RZ ;  /* 0x0000000dff0d723e */ /* 0x000fe200048070ff */
[----:B------:R0:W-:Y:S01]  /*7360*/  @!P6 STG.E.U8 desc[UR16][R10.64+0x59], R5 ;  /* 0x000059050a00e986 */ /* 0x0001e2000c101110 */
[----:B------:R-:W-:-:S02]  /*7370*/  ISETP.LT.OR P6, PT, R29, 0x62, !P1 ;  /* 0x000000621d00780c */ /* 0x000fc40004fc1670 */
[----:B------:R-:W-:Y:S01]  /*7380*/  F2FP.SATFINITE.E4M3.F32.PACK_AB_MERGE_C R15, RZ, R15, RZ ;  /* 0x0000000fff0f723e */ /* 0x000fe200048070ff */
[----:B------:R-:W-:Y:S01]  /*7390*/  @!P3 STG.E.U8 desc[UR16][R6.64+0x58], R95 ;  /* 0x0000585f0600b986 */ /* 0x000fe2000c101110 */
[----:B-1----:R-:W-:Y:S02]  /*73a0*/  F2FP.SATFINITE.E4M3.F32.PACK_AB_MERGE_C R25, RZ, R90, RZ ;  /* 0x0000005aff19723e */ /* 0x002fe400048070ff */
[----:B------:R-:W-:-:S03]  /*73b0*/  ISETP.LT.OR P3, PT, R29, 0x61, !P0 ;  /* 0x000000611d00780c */ /* 0x000fc60004761670 */
[----:B------:R1:W-:Y:S01]  /*73c0*/  @!P4 STG.E.U8 desc[UR16][R6.64+0x59], R25 ;  /* 0x000059190600c986 */ /* 0x0003e2000c101110 */
[C---:B------:R-:W-:Y:S02]  /*73d0*/  ISETP.LT.OR P4, PT, R29.reuse, 0x62, !P0 ;  /* 0x000000621d00780c */ /* 0x040fe40004781670 */
[----:B0-----:R-:W-:Y:S01]  /*73e0*/  F2FP.SATFINITE.E4M3.F32.PACK_AB_MERGE_C R5, RZ, R88, RZ ;  /* 0x00000058ff05723e */ /* 0x001fe200048070ff */
[----:B------:R-:W-:Y:S01]  /*73f0*/  @!P5 STG.E.U8 desc[UR16][R10.64+0x60], R93 ;  /* 0x0000605d0a00d986 */ /* 0x000fe2000c101110 */
[----:B------:R-:W-:-:S03]  /*7400*/  ISETP.LT.OR P5, PT, R29, 0x69, !P1 ;  /* 0x000000691d00780c */ /* 0x000fc60004fa1670 */
[----:B------:R0:W-:Y:S01]  /*7410*/  @!P6 STG.E.U8 desc[UR16][R10.64+0x61], R5 ;  /* 0x000061050a00e986 */ /* 0x0001e2000c101110 */
[C---:B------:R-:W-:Y:S02]  /*7420*/  ISETP.LT.OR P6, PT, R29.reuse, 0x6a, !P1 ;  /* 0x0000006a1d00780c */ /* 0x040fe40004fc1670 */
[----:B-1----:R-:W-:Y:S01]  /*7430*/  F2FP.SATFINITE.E4M3.F32.PACK_AB_MERGE_C R25, RZ, R22, RZ ;  /* 0x00000016ff19723e */ /* 0x002fe200048070ff */
[----:B------:R-:W-:Y:S01]  /*7440*/  @!P3 STG.E.U8 desc[UR16][R6.64+0x60], R91 ;  /* 0x0000605b0600b986 */ /* 0x000fe2000c101110 */
        /* <DEDUP_REMOVED lines=11> */
[----:B------:R-:W-:Y:S01]  /*7500*/  @!P4 STG.E.U8 desc[UR16][R6.64+0x69], R25 ;  /* 0x000069190600c986 */ /* 0x000fe2000c101110 */
[C---:B------:R-:W-:Y:S02]  /*7510*/  ISETP.LT.OR P4, PT, R29.reuse, 0x79, !P1 ;  /* 0x000000791d00780c */ /* 0x040fe40004f81670 */
[C---:B------:R-:W-:Y:S01]  /*7520*/  ISETP.LT.OR P1, PT, R29.reuse, 0x7a, !P1 ;  /* 0x0000007a1d00780c */ /* 0x040fe20004f21670 */
[----:B------:R1:W-:Y:S01]  /*7530*/  @!P5 STG.E.U8 desc[UR16][R10.64+0x70], R21 ;  /* 0x000070150a00d986 */ /* 0x0003e2000c101110 */
[C---:B------:R-:W-:Y:S02]  /*7540*/  ISETP.LT.OR P5, PT, R29.reuse, 0x72, !P0 ;  /* 0x000000721d00780c */ /* 0x040fe400047a1670 */
[----:B0-----:R-:W-:Y:S01]  /*7550*/  F2FP.SATFINITE.E4M3.F32.PACK_AB_MERGE_C R5, RZ, R16, RZ ;  /* 0x00000010ff05723e */ /* 0x001fe200048070ff */
[----:B------:R0:W-:Y:S01]  /*7560*/  @!P6 STG.E.U8 desc[UR16][R10.64+0x71], R17 ;  /* 0x000071110a00e986 */ /* 0x0001e2000c101110 */
[C---:B------:R-:W-:Y:S02]  /*7570*/  ISETP.LT.OR P6, PT, R29.reuse, 0x79, !P0 ;  /* 0x000000791d00780c */ /* 0x040fe400047c1670 */
[----:B------:R-:W-:Y:S01]  /*7580*/  ISETP.LT.OR P0, PT, R29, 0x7a, !P0 ;  /* 0x0000007a1d00780c */ /* 0x000fe20004701670 */
[----:B------:R2:W-:Y:S01]  /*7590*/  @!P3 STG.E.U8 desc[UR16][R6.64+0x70], R19 ;  /* 0x000070130600b986 */ /* 0x0005e2000c101110 */
[----:B-1----:R-:W-:-:S05]  /*75a0*/  F2FP.SATFINITE.E4M3.F32.PACK_AB_MERGE_C R21, RZ, R14, RZ ;  /* 0x0000000eff15723e */ /* 0x002fca00048070ff */
[----:B------:R2:W-:Y:S01]  /*75b0*/  @!P5 STG.E.U8 desc[UR16][R6.64+0x71], R5 ;  /* 0x000071050600d986 */ /* 0x0005e2000c101110 */
[----:B0-----:R-:W-:-:S03]  /*75c0*/  F2FP.SATFINITE.E4M3.F32.PACK_AB_MERGE_C R17, RZ, R12, RZ ;  /* 0x0000000cff11723e */ /* 0x001fc600048070ff */
[----:B------:R2:W-:Y:S04]  /*75d0*/  @!P4 STG.E.U8 desc[UR16][R10.64+0x78], R13 ;  /* 0x0000780d0a00c986 */ /* 0x0005e8000c101110 */
[----:B------:R2:W-:Y:S04]  /*75e0*/  @!P1 STG.E.U8 desc[UR16][R10.64+0x79], R17 ;  /* 0x000079110a009986 */ /* 0x0005e8000c101110 */
[----:B------:R2:W-:Y:S04]  /*75f0*/  @!P6 STG.E.U8 desc[UR16][R6.64+0x78], R15 ;  /* 0x0000780f0600e986 */ /* 0x0005e8000c101110 */
[----:B------:R2:W-:Y:S02]  /*7600*/  @!P0 STG.E.U8 desc[UR16][R6.64+0x79], R21 ;  /* 0x0000791506008986 */ /* 0x0005e4000c101110 */
.L_x_162:
[----:B------:R-:W-:Y:S05]  /*7610*/  BSYNC B0 ;  /* 0x0000000000007941 */ /* 0x000fea0003800000 */
.L_x_32:
[----:B------:R-:W-:Y:S01]  /*7620*/  ULDC UR6, c[0x0][0xc] ;  /* 0x0000030000067ab9 */ /* 0x000fe20000000800 */
[----:B------:R-:W-:Y:S01]  /*7630*/  ULDC UR7, c[0x0][0x10] ;  /* 0x0000040000077ab9 */ /* 0x000fe20000000800 */
[----:B--2-45:R-:W2:Y:S01]  /*7640*/  LDC R5, c[0x0][0x14] ;  /* 0x00000500ff057b82 */ /* 0x034ea20000000800 */
[----:B------:R-:W-:Y:S01]  /*7650*/  UIMAD.WIDE.U32 UR6, UR6, UR7, URZ ;  /* 0x00000007060672a5 */ /* 0x000fe2000f8e003f */
[----:B0-----:R-:W-:Y:S01]  /*7660*/  PRMT R6, RZ, 0x7610, R6 ;  /* 0x00007610ff067816 */ /* 0x001fe20000000006 */
[----:B------:R-:W-:-:S04]  /*7670*/  IMAD.MOV.U32 R7, RZ, RZ, -0x1 ;  /* 0xffffffffff077424 */ /* 0x000fc800078e00ff */
[----:B--2---:R-:W-:-:S04]  /*7680*/  IMAD.WIDE.U32 R2, R5, UR6, R2 ;  /* 0x0000000605027c25 */ /* 0x004fc8000f8e0002 */
[----:B------:R-:W-:Y:S01]  /*7690*/  IMAD R5, R5, UR7, RZ ;  /* 0x0000000705057c24 */ /* 0x000fe2000f8e02ff */
[----:B------:R-:W-:Y:S02]  /*76a0*/  ULDC.64 UR6, c[0x0][0x650] ;  /* 0x0001940000067ab9 */ /* 0x000fe40000000a00 */
[----:B------:R-:W-:Y:S01]  /*76b0*/  ISETP.GE.U32.AND P0, PT, R2, UR6, PT ;  /* 0x0000000602007c0c */ /* 0x000fe2000bf06070 */
[----:B------:R-:W-:Y:S02]  /*76c0*/  IMAD.IADD R3, R3, 0x1, R5 ;  /* 0x0000000103037824 */ /* 0x000fe400078e0205 */
[----:B------:R-:W-:-:S03]  /*76d0*/  IMAD.MOV.U32 R5, RZ, RZ, -0x1 ;  /* 0xffffffffff057424 */ /* 0x000fc600078e00ff */
[----:B------:R-:W-:-:S13]  /*76e0*/  ISETP.GE.U32.AND.EX P0, PT, R3, UR7, PT, P0 ;  /* 0x0000000703007c0c */ /* 0x000fda000bf06100 */
[----:B------:R-:W-:Y:S05]  /*76f0*/  @P0 BRA `(.L_x_163) ;  /* 0x0000000400600947 */ /* 0x000fea0003800000 */
[----:B------:R-:W0:Y:S01]  /*7700*/  S2R R20, SR_CTAID.X ;  /* 0x0000000000147919 */ /* 0x000e220000002500 */
[----:B------:R-:W2:Y:S01]  /*7710*/  LDC.64 R14, c[0x0][0x628] ;  /* 0x00018a00ff0e7b82 */ /* 0x000ea20000000a00 */
[----:B------:R-:W-:Y:S01]  /*7720*/  ULDC UR6, c[0x0][0x150] ;  /* 0x0000540000067ab9 */ /* 0x000fe20000000800 */
[----:B------:R-:W-:Y:S01]  /*7730*/  IMAD.MOV.U32 R12, RZ, RZ, R2 ;  /* 0x000000ffff0c7224 */ /* 0x000fe200078e0002 */
[----:B------:R-:W4:Y:S01]  /*7740*/  S2R R22, SR_CTAID.Y ;  /* 0x0000000000167919 */ /* 0x000f220000002600 */
[----:B------:R-:W-:-:S04]  /*7750*/  IMAD.MOV.U32 R13, RZ, RZ, R3 ;  /* 0x000000ffff0d7224 */ /* 0x000fc800078e0003 */
[----:B------:R-:W1:Y:S08]  /*7760*/  LDC R23, c[0x0][0x144] ;  /* 0x00005100ff177b82 */ /* 0x000e700000000800 */
[----:B------:R-:W1:Y:S08]  /*7770*/  LDC R16, c[0x0][0x630] ;  /* 0x00018c00ff107b82 */ /* 0x000e700000000800 */
[----:B------:R-:W1:Y:S01]  /*7780*/  LDC.64 R18, c[0x0][0x620] ;  /* 0x00018800ff127b82 */ /* 0x000e620000000a00 */
[----:B--2---:R-:W-:-:S04]  /*7790*/  ISETP.NE.U32.AND P0, PT, R14, RZ, PT ;  /* 0x000000ff0e00720c */ /* 0x004fc80003f05070 */
[----:B------:R-:W-:Y:S02]  /*77a0*/  ISETP.NE.AND.EX P0, PT, R15, RZ, PT, P0 ;  /* 0x000000ff0f00720c */ /* 0x000fe40003f05300 */
[----:B0-----:R-:W-:-:S05]  /*77b0*/  I2FP.F32.U32 R5, R20 ;  /* 0x0000001400057245 */ /* 0x001fca0000201000 */
[----:B------:R-:W-:-:S04]  /*77c0*/  FMUL R5, R5, UR6 ;  /* 0x0000000605057c20 */ /* 0x000fc80008400000 */
[----:B------:R0:W2:Y:S02]  /*77d0*/  F2I.U32.TRUNC.NTZ R21, R5 ;  /* 0x0000000500157305 */ /* 0x0000a4000020f000 */
[----:B----4-:R-:W-:Y:S05]  /*77e0*/  @!P0 BRA `(.L_x_164) ;  /* 0x0000000000288947 */ /* 0x010fea0003800000 */
[----:B0-----:R-:W0:Y:S02]  /*77f0*/  LDC R5, c[0x0][0x634] ;  /* 0x00018d00ff057b82 */ /* 0x001e240000000800 */
        /* <DEDUP_REMOVED lines=9> */
.L_x_164:
[-CC-:B-1----:R-:W-:Y:S01]  /*7890*/  SHF.R.U64 R17, R12, R16.reuse, R13.reuse ;  /* 0x000000100c117219 */ /* 0x182fe2000000120d */
[----:B------:R-:W1:Y:S01]  /*78a0*/  LDC.64 R28, c[0x0][0x640] ;  /* 0x00019000ff1c7b82 */ /* 0x000e620000000a00 */
[----:B0-----:R-:W-:Y:S01]  /*78b0*/  SHF.R.U32.HI R5, RZ, R16, R13 ;  /* 0x00000010ff057219 */ /* 0x001fe2000001160d */
[----:B--2---:R-:W-:Y:S01]  /*78c0*/  IMAD.MOV R21, RZ, RZ, -R21 ;  /* 0x000000ffff157224 */ /* 0x004fe200078e0a15 */
[----:B------:R-:W-:Y:S01]  /*78d0*/  IADD3 R11, P0, RZ, -R17, RZ ;  /* 0x80000011ff0b7210 */ /* 0x000fe20007f1e0ff */
[----:B------:R-:W-:Y:S02]  /*78e0*/  ULDC UR6, c[0x0][0x154] ;  /* 0x0000550000067ab9 */ /* 0x000fe40000000800 */
[----:B------:R-:W-:Y:S02]  /*78f0*/  IMAD R23, R23, R21, R20 ;  /* 0x0000001517177224 */ /* 0x000fe400078e0214 */
[----:B------:R-:W0:Y:S01]  /*7900*/  LDC R12, c[0x0][0x618] ;  /* 0x00018600ff0c7b82 */ /* 0x000e220000000800 */
[----:B------:R-:W-:-:S02]  /*7910*/  IMAD.X R5, RZ, RZ, ~R5, P0 ;  /* 0x000000ffff057224 */ /* 0x000fc400000e0e05 */
[----:B------:R-:W-:-:S04]  /*7920*/  IMAD.WIDE.U32 R6, R11, R18, R2 ;  /* 0x000000120b067225 */ /* 0x000fc800078e0002 */
[----:B------:R-:W-:Y:S01]  /*7930*/  IMAD R10, R5, R18, RZ ;  /* 0x00000012050a7224 */ /* 0x000fe200078e02ff */
[----:B------:R-:W2:Y:S03]  /*7940*/  LDC R24, c[0x0][0x608] ;  /* 0x00018200ff187b82 */ /* 0x000ea60000000800 */
[----:B------:R-:W-:Y:S02]  /*7950*/  IMAD R5, R11, R19, R10 ;  /* 0x000000130b057224 */ /* 0x000fe400078e020a */
[----:B------:R-:W-:Y:S02]  /*7960*/  IMAD.MOV.U32 R11, RZ, RZ, 0x1 ;  /* 0x00000001ff0b7424 */ /* 0x000fe400078e00ff */
[----:B------:R-:W-:Y:S01]  /*7970*/  IMAD.IADD R5, R7, 0x1, R5 ;  /* 0x0000000107057824 */ /* 0x000fe200078e0205 */
[----:B---3--:R-:W3:Y:S01]  /*7980*/  LDC R26, c[0x0][0x658] ;  /* 0x00019600ff1a7b82 */ /* 0x008ee20000000800 */
[----:B------:R-:W-:-:S02]  /*7990*/  I2FP.F32.U32 R7, R22 ;  /* 0x0000001600077245 */ /* 0x000fc40000201000 */
[----:B-1----:R-:W-:-:S03]  /*79a0*/  ISETP.NE.U32.AND P0, PT, R28, RZ, PT ;  /* 0x000000ff1c00720c */ /* 0x002fc60003f05070 */
[----:B------:R-:W-:Y:S01]  /*79b0*/  FMUL R10, R7, UR6 ;  /* 0x00000006070a7c20 */ /* 0x000fe20008400000 */
[----:B------:R-:W-:Y:S01]  /*79c0*/  ISETP.NE.AND.EX P0, PT, R29, RZ, PT, P0 ;  /* 0x000000ff1d00720c */ /* 0x000fe20003f05300 */
[----:B------:R-:W1:Y:S01]  /*79d0*/  LDC R21, c[0x0][0x148] ;  /* 0x00005200ff157b82 */ /* 0x000e620000000800 */
[-CC-:B0-----:R-:W-:Y:S01]  /*79e0*/  SHF.R.U64 R16, R6, R12.reuse, R5.reuse ;  /* 0x0000000c06107219 */ /* 0x181fe20000001205 */
[----:B------:R0:W4:Y:S01]  /*79f0*/  F2I.U32.TRUNC.NTZ R18, R10 ;  /* 0x0000000a00127305 */ /* 0x000122000020f000 */
[----:B------:R-:W-:Y:S01]  /*7a00*/  SHF.R.U32.HI R5, RZ, R12, R5 ;  /* 0x0000000cff057219 */ /* 0x000fe20000011605 */
[----:B------:R-:W-:-:S04]  /*7a10*/  IMAD.MOV.U32 R7, RZ, RZ, -0x1 ;  /* 0xffffffffff077424 */ /* 0x000fc800078e00ff */
[----:B------:R-:W0:Y:S01]  /*7a20*/  LDC R20, c[0x0][0x600] ;  /* 0x00018000ff147b82 */ /* 0x000e220000000800 */
[-CC-:B--2---:R-:W-:Y:S02]  /*7a30*/  SHF.R.U64 R14, R16, R24.reuse, R5.reuse ;  /* 0x00000018100e7219 */ /* 0x184fe40000001205 */
[----:B------:R-:W-:-:S05]  /*7a40*/  SHF.R.U32.HI R5, RZ, R24, R5 ;  /* 0x00000018ff057219 */ /* 0x000fca0000011605 */
[----:B------:R-:W2:Y:S01]  /*7a50*/  LDC R27, c[0x0][0x648] ;  /* 0x00019200ff1b7b82 */ /* 0x000ea20000000800 */
[-C--:B---3--:R-:W-:Y:S02]  /*7a60*/  SHF.L.U32 R6, R7, R26.reuse, RZ ;  /* 0x0000001a07067219 */ /* 0x088fe400000006ff */
[-CC-:B------:R-:W-:Y:S02]  /*7a70*/  SHF.R.U64 R19, R14, R26.reuse, R5.reuse ;  /* 0x0000001a0e137219 */ /* 0x180fe40000001205 */
[----:B------:R-:W-:Y:S02]  /*7a80*/  SHF.R.U32.HI R7, RZ, R26, R5 ;  /* 0x0000001aff077219 */ /* 0x000fe40000011605 */
[----:B------:R-:W-:Y:S01]  /*7a90*/  LOP3.LUT R25, RZ, R6, RZ, 0x33, !PT ;  /* 0x00000006ff197212 */ /* 0x000fe200078e33ff */
[----:B------:R-:W3:Y:S01]  /*7aa0*/  LDC R30, c[0x0][0x638] ;  /* 0x00018e00ff1e7b82 */ /* 0x000ee20000000800 */
[----:B------:R-:W-:Y:S01]  /*7ab0*/  SHF.L.U32 R26, R11, R26, RZ ;  /* 0x0000001a0b1a7219 */ /* 0x000fe200000006ff */
[----:B------:R-:W-:-:S06]  /*7ac0*/  IMAD.MOV.U32 R6, RZ, RZ, R19 ;  /* 0x000000ffff067224 */ /* 0x000fcc00078e0013 */
[----:B------:R-:W0:Y:S01]  /*7ad0*/  LDC R31, c[0x0][0x610] ;  /* 0x00018400ff1f7b82 */ /* 0x000e220000000800 */
[----:B----4-:R-:W-:Y:S05]  /*7ae0*/  @!P0 BRA `(.L_x_165) ;  /* 0x0000000000288947 */ /* 0x010fea0003800000 */
[----:B------:R-:W4:Y:S02]  /*7af0*/  LDC R6, c[0x0][0x64c] ;  /* 0x00019300ff067b82 */ /* 0x000f240000000800 */
[----:B----4-:R-:W-:-:S05]  /*7b00*/  IADD3 R5, P0, R19, R6, RZ ;  /* 0x0000000613057210 */ /* 0x010fca0007f1e0ff */
[----:B------:R-:W-:-:S04]  /*7b10*/  IMAD.X R15, RZ, RZ, R7, P0 ;  /* 0x000000ffff0f7224 */ /* 0x000fc800000e0607 */
[----:B------:R-:W-:-:S04]  /*7b20*/  IMAD.WIDE.U32 R6, R15, R28, RZ ;  /* 0x0000001c0f067225 */ /* 0x000fc800078e00ff */
[----:B0-----:R-:W-:-:S04]  /*7b30*/  IMAD.WIDE.U32 R10, P0, R5, R29, R6 ;  /* 0x0000001d050a7225 */ /* 0x001fc80007800006 */
[----:B------:R-:W-:-:S04]  /*7b40*/  IMAD.WIDE.U32 R6, R5, R28, RZ ;  /* 0x0000001c05067225 */ /* 0x000fc800078e00ff */
[----:B------:R-:W-:Y:S01]  /*7b50*/  IMAD.X R13, RZ, RZ, RZ, P0 ;  /* 0x000000ffff0d7224 */ /* 0x000fe200000e06ff */
[----:B------:R-:W-:Y:S01]  /*7b60*/  IADD3 RZ, P0, R7, R10, RZ ;  /* 0x0000000a07ff7210 */ /* 0x000fe20007f1e0ff */
[----:B------:R-:W-:-:S04]  /*7b70*/  IMAD.MOV.U32 R12, RZ, RZ, R11 ;  /* 0x000000ffff0c7224 */ /* 0x000fc800078e000b */
[----:B------:R-:W-:-:S08]  /*7b80*/  IMAD.WIDE.U32.X R6, R15, R29, R12, P0 ;  /* 0x0000001d0f067225 */ /* 0x000fd000000e040c */
.L_x_165:
[----:B--2---:R-:W-:Y:S01]  /*7b90*/  SHF.R.U64 R5, R6, R27, R7 ;  /* 0x0000001b06057219 */ /* 0x004fe20000001207 */
[----:B0-----:R-:W-:Y:S01]  /*7ba0*/  VIADD R7, R20, 0xffffffff ;  /* 0xffffffff14077836 */ /* 0x001fe20000000000 */
[----:B------:R-:W-:Y:S01]  /*7bb0*/  LOP3.LUT R28, R14, R25, RZ, 0xc0, !PT ;  /* 0x000000190e1c7212 */ /* 0x000fe200078ec0ff */
[----:B------:R-:W-:Y:S02]  /*7bc0*/  IMAD.MOV R18, RZ, RZ, -R18 ;  /* 0x000000ffff127224 */ /* 0x000fe400078e0a12 */
[----:B------:R-:W-:Y:S01]  /*7bd0*/  IMAD.MOV R6, RZ, RZ, -R5 ;  /* 0x000000ffff067224 */ /* 0x000fe200078e0a05 */
[----:B------:R-:W-:Y:S01]  /*7be0*/  LOP3.LUT R16, R16, R7, RZ, 0xc0, !PT ;  /* 0x0000000710107212 */ /* 0x000fe200078ec0ff */
[----:B------:R-:W-:Y:S02]  /*7bf0*/  IMAD R28, R26, R5, R28 ;  /* 0x000000051a1c7224 */ /* 0x000fe400078e021c */
[----:B-1----:R-:W-:Y:S02]  /*7c00*/  @P2 IMAD R23, R21, R18, R22 ;  /* 0x0000001215172224 */ /* 0x002fe400078e0216 */
[----:B---3--:R-:W-:-:S02]  /*7c10*/  IMAD R5, R6, R30, R19 ;  /* 0x0000001e06057224 */ /* 0x008fc400078e0213 */
[----:B------:R-:W-:Y:S02]  /*7c20*/  IMAD R28, R28, R31, R23 ;  /* 0x0000001f1c1c7224 */ /* 0x000fe400078e0217 */
[----:B------:R-:W-:Y:S02]  /*7c30*/  IMAD R5, R5, R20, R16 ;  /* 0x0000001405057224 */ /* 0x000fe400078e0210 */
[----:B------:R-:W-:-:S03]  /*7c40*/  IMAD.MOV.U32 R6, RZ, RZ, 0x1 ;  /* 0x00000001ff067424 */ /* 0x000fc600078e00ff */
[----:B------:R-:W-:Y:S02]  /*7c50*/  SEL R7, R5, R28, !P2 ;  /* 0x0000001c05077207 */ /* 0x000fe40005000000 */
[----:B------:R-:W-:Y:S01]  /*7c60*/  SEL R28, R28, R5, !P2 ;  /* 0x000000051c1c7207 */ /* 0x000fe20005000000 */
[----:B------:R-:W-:-:S07]  /*7c70*/  IMAD.MOV.U32 R5, RZ, RZ, R17 ;  /* 0x000000ffff057224 */ /* 0x000fce00078e0011 */
.L_x_163:
[----:B------:R-:W-:Y:S01]  /*7c80*/  LOP3.LUT P0, RZ, R6, 0xff, RZ, 0xc0, !PT ;  /* 0x000000ff06ff7812 */ /* 0x000fe2000780c0ff */
[----:B------:R-:W-:-:S12]  /*7c90*/  IMAD.MOV.U32 R6, RZ, RZ, R28 ;  /* 0x000000ffff067224 */ /* 0x000fd800078e001c */
[----:B------:R-:W-:Y:S05]  /*7ca0*/  @P0 BRA `(.L_x_166) ;  /* 0xffffff9000f80947 */ /* 0x000fea000383ffff */
[----:B------:R-:W-:Y:S05]  /*7cb0*/  EXIT ;  /* 0x000000000000794d */ /* 0x000fea0003800000 */
.L_x_4:
[----:B0-----:R-:W-:Y:S01]  /*7cc0*/  ULDC.64 UR4, c[0x0][0x650] ;  /* 0x0001940000047ab9 */ /* 0x001fe20000000a00 */
        /* <DEDUP_REMOVED lines=25> */
.L_x_168:
[--C-:B------:R-:W-:Y:S01]  /*7e60*/  SHF.R.U64 R16, R14, R18, R15.reuse ;  /* 0x000000120e107219 */ /* 0x100fe2000000120f */
[----:B------:R-:W0:Y:S01]  /*7e70*/  LDC R22, c[0x0][0x618] ;  /* 0x00018600ff167b82 */ /* 0x000e220000000800 */
[----:B------:R-:W-:Y:S01]  /*7e80*/  I2FP.F32.U32 R7, R8 ;  /* 0x0000000800077245 */ /* 0x000fe20000201000 */
[----:B------:R-:W-:Y:S01]  /*7e90*/  ULDC UR4, c[0x0][0x150] ;  /* 0x0000540000047ab9 */ /* 0x000fe20000000800 */
[----:B------:R-:W-:Y:S02]  /*7ea0*/  SHF.R.U32.HI R6, RZ, R18, R15 ;  /* 0x00000012ff067219 */ /* 0x000fe4000001160f */
[----:B------:R-:W-:Y:S01]  /*7eb0*/  IADD3 R9, P0, RZ, -R16, RZ ;  /* 0x80000010ff097210 */ /* 0x000fe20007f1e0ff */
[----:B------:R-:W-:Y:S01]  /*7ec0*/  FMUL R13, R7, UR4 ;  /* 0x00000004070d7c20 */ /* 0x000fe20008400000 */
[----:B------:R-:W-:Y:S01]  /*7ed0*/  ULDC UR4, c[0x0][0x154] ;  /* 0x0000550000047ab9 */ /* 0x000fe20000000800 */
[----:B------:R-:W1:Y:S02]  /*7ee0*/  LDC.64 R24, c[0x0][0x640] ;  /* 0x00019000ff187b82 */ /* 0x000e640000000a00 */
[----:B------:R-:W-:-:S02]  /*7ef0*/  IMAD.X R11, RZ, RZ, ~R6, P0 ;  /* 0x000000ffff0b7224 */ /* 0x000fc400000e0e06 */
[----:B------:R-:W2:Y:S01]  /*7f00*/  F2I.U32.TRUNC.NTZ R13, R13 ;  /* 0x0000000d000d7305 */ /* 0x000ea2000020f000 */
[----:B------:R-:W-:-:S03]  /*7f10*/  IMAD.WIDE.U32 R6, R9, R20, R2 ;  /* 0x0000001409067225 */ /* 0x000fc600078e0002 */
[----:B------:R-:W3:Y:S01]  /*7f20*/  LDC R15, c[0x0][0x144] ;  /* 0x00005100ff0f7b82 */ /* 0x000ee20000000800 */
[----:B------:R-:W-:-:S04]  /*7f30*/  IMAD R12, R11, R20, RZ ;  /* 0x000000140b0c7224 */ /* 0x000fc800078e02ff */
[----:B------:R-:W-:Y:S02]  /*7f40*/  IMAD R9, R9, R21, R12 ;  /* 0x0000001509097224 */ /* 0x000fe400078e020c */
[----:B------:R-:W-:Y:S01]  /*7f50*/  IMAD.MOV.U32 R12, RZ, RZ, -0x1 ;  /* 0xffffffffff0c7424 */ /* 0x000fe200078e00ff */
[----:B------:R-:W4:Y:S01]  /*7f60*/  LDC R18, c[0x0][0x608] ;  /* 0x00018200ff127b82 */ /* 0x000f220000000800 */
[----:B------:R-:W-:Y:S01]  /*7f70*/  IMAD.IADD R7, R7, 0x1, R9 ;  /* 0x0000000107077824 */ /* 0x000fe200078e0209 */
[----:B------:R-:W-:-:S04]  /*7f80*/  I2FP.F32.U32 R9, R10 ;  /* 0x0000000a00097245 */ /* 0x000fc80000201000 */
[-C--:B0-----:R-:W-:Y:S01]  /*7f90*/  SHF.R.U64 R14, R6, R22.reuse, R7 ;  /* 0x00000016060e7219 */ /* 0x081fe20000001207 */
[----:B--2---:R-:W-:Y:S01]  /*7fa0*/  IMAD.MOV R6, RZ, RZ, -R13 ;  /* 0x000000ffff067224 */ /* 0x004fe200078e0a0d */
[----:B------:R-:W0:Y:S01]  /*7fb0*/  LDC R11, c[0x0][0x658] ;  /* 0x00019600ff0b7b82 */ /* 0x000e220000000800 */
[----:B-1----:R-:W-:Y:S01]  /*7fc0*/  ISETP.NE.U32.AND P0, PT, R24, RZ, PT ;  /* 0x000000ff1800720c */ /* 0x002fe20003f05070 */
[----:B------:R-:W-:Y:S01]  /*7fd0*/  FMUL R9, R9, UR4 ;  /* 0x0000000409097c20 */ /* 0x000fe20008400000 */
[----:B------:R-:W-:Y:S02]  /*7fe0*/  SHF.R.U32.HI R7, RZ, R22, R7 ;  /* 0x00000016ff077219 */ /* 0x000fe40000011607 */
[----:B------:R-:W-:-:S03]  /*7ff0*/  ISETP.NE.AND.EX P0, PT, R25, RZ, PT, P0 ;  /* 0x000000ff1900720c */ /* 0x000fc60003f05300 */
[----:B------:R-:W1:Y:S01]  /*8000*/  LDC R21, c[0x0][0x148] ;  /* 0x00005200ff157b82 */ /* 0x000e620000000800 */
[----:B---3--:R-:W-:Y:S02]  /*8010*/  IMAD R22, R15, R6, R8 ;  /* 0x000000060f167224 */ /* 0x008fe400078e0208 */
[----:B------:R-:W-:-:S05]  /*8020*/  IMAD.MOV.U32 R8, RZ, RZ, 0x1 ;  /* 0x00000001ff087424 */ /* 0x000fca00078e00ff */
[----:B------:R-:W2:Y:S01]  /*8030*/  LDC R20, c[0x0][0x600] ;  /* 0x00018000ff147b82 */ /* 0x000ea20000000800 */
[-CC-:B----4-:R-:W-:Y:S02]  /*8040*/  SHF.R.U64 R17, R14, R18.reuse, R7.reuse ;  /* 0x000000120e117219 */ /* 0x190fe40000001207 */
[----:B------:R-:W-:Y:S02]  /*8050*/  SHF.R.U32.HI R6, RZ, R18, R7 ;  /* 0x00000012ff067219 */ /* 0x000fe40000011607 */
[----:B------:R3:W4:Y:S03]  /*8060*/  F2I.U32.TRUNC.NTZ R18, R9 ;  /* 0x0000000900127305 */ /* 0x000726000020f000 */
[----:B------:R-:W1:Y:S01]  /*8070*/  LDC R23, c[0x0][0x648] ;  /* 0x00019200ff177b82 */ /* 0x000e620000000800 */
[-C--:B0-----:R-:W-:Y:S02]  /*8080*/  SHF.R.U64 R19, R17, R11.reuse, R6 ;  /* 0x0000000b11137219 */ /* 0x081fe40000001206 */
[----:B------:R-:W-:-:S02]  /*8090*/  SHF.L.U32 R12, R12, R11, RZ ;  /* 0x0000000b0c0c7219 */ /* 0x000fc400000006ff */
[-C--:B------:R-:W-:Y:S01]  /*80a0*/  SHF.R.U32.HI R7, RZ, R11.reuse, R6 ;  /* 0x0000000bff077219 */ /* 0x080fe20000011606 */
[----:B------:R-:W-:Y:S01]  /*80b0*/  IMAD.MOV.U32 R6, RZ, RZ, R19 ;  /* 0x000000ffff067224 */ /* 0x000fe200078e0013 */
[----:B------:R-:W-:Y:S01]  /*80c0*/  SHF.L.U32 R27, R8, R11, RZ ;  /* 0x0000000b081b7219 */ /* 0x000fe200000006ff */
[----:B------:R-:W0:Y:S01]  /*80d0*/  LDC R26, c[0x0][0x638] ;  /* 0x00018e00ff1a7b82 */ /* 0x000e220000000800 */
[----:B------:R-:W-:-:S07]  /*80e0*/  LOP3.LUT R28, RZ, R12, RZ, 0x33, !PT ;  /* 0x0000000cff1c7212 */ /* 0x000fce00078e33ff */
[----:B------:R-:W0:Y:S01]  /*80f0*/  LDC R29, c[0x0][0x610] ;  /* 0x00018400ff1d7b82 */ /* 0x000e220000000800 */
[----:B---34-:R-:W-:Y:S05]  /*8100*/  @!P0 BRA `(.L_x_169) ;  /* 0x0000000000288947 */ /* 0x018fea0003800000 */
        /* <DEDUP_REMOVED lines=10> */
.L_x_169:
[----:B-1----:R-:W-:Y:S01]  /*81b0*/  SHF.R.U64 R7, R6, R23, R7 ;  /* 0x0000001706077219 */ /* 0x002fe20000001207 */
[----:B--2---:R-:W-:Y:S01]  /*81c0*/  VIADD R9, R20, 0xffffffff ;  /* 0xffffffff14097836 */ /* 0x004fe20000000000 */
[----:B------:R-:W-:Y:S01]  /*81d0*/  LOP3.LUT R6, R17, R28, RZ, 0xc0, !PT ;  /* 0x0000001c11067212 */ /* 0x000fe200078ec0ff */
[----:B------:R-:W-:Y:S02]  /*81e0*/  IMAD.MOV R18, RZ, RZ, -R18 ;  /* 0x000000ffff127224 */ /* 0x000fe400078e0a12 */
[----:B------:R-:W-:Y:S02]  /*81f0*/  IMAD.MOV R8, RZ, RZ, -R7 ;  /* 0x000000ffff087224 */ /* 0x000fe400078e0a07 */
[----:B------:R-:W-:Y:S01]  /*8200*/  IMAD R11, R27, R7, R6 ;  /* 0x000000071b0b7224 */ /* 0x000fe200078e0206 */
[----:B------:R-:W-:Y:S01]  /*8210*/  LOP3.LUT R7, R14, R9, RZ, 0xc0, !PT ;  /* 0x000000090e077212 */ /* 0x000fe200078ec0ff */
[----:B------:R-:W-:Y:S02]  /*8220*/  @P2 IMAD R22, R21, R18, R10 ;  /* 0x0000001215162224 */ /* 0x000fe400078e020a */
[----:B0-----:R-:W-:-:S02]  /*8230*/  IMAD R6, R8, R26, R19 ;  /* 0x0000001a08067224 */ /* 0x001fc400078e0213 */
[----:B------:R-:W-:Y:S02]  /*8240*/  IMAD R11, R11, R29, R22 ;  /* 0x0000001d0b0b7224 */ /* 0x000fe400078e0216 */
[----:B------:R-:W-:Y:S02]  /*8250*/  IMAD R6, R6, R20, R7 ;  /* 0x0000001406067224 */ /* 0x000fe400078e0207 */
[----:B------:R-:W-:-:S03]  /*8260*/  IMAD.MOV.U32 R8, RZ, RZ, 0x1 ;  /* 0x00000001ff087424 */ /* 0x000fc600078e00ff */
[----:B------:R-:W-:Y:S02]  /*8270*/  SEL R14, R6, R11, !P2 ;  /* 0x0000000b060e7207 */ /* 0x000fe40005000000 */
[----:B------:R-:W-:Y:S01]  /*8280*/  SEL R11, R11, R6, !P2 ;  /* 0x000000060b0b7207 */ /* 0x000fe20005000000 */
[----:B------:R-:W-:Y:S01]  /*8290*/  IMAD.MOV.U32 R6, RZ, RZ, R16 ;  /* 0x000000ffff067224 */ /* 0x000fe200078e0010 */
[----:B------:R-:W-:-:S07]  /*82a0*/  PRMT R7, R8, 0x7610, R7 ;  /* 0x0000761008077816 */ /* 0x000fce0000000007 */
.L_x_167:
[----:B------:R-:W-:-:S08]  /*82b0*/  NOP ;  /* 0x0000000000007918 */ /* 0x000fd00000000000 */
[----:B------:R-:W0:-:S00]  /*82c0*/  USETMAXREG.DEALLOC.CTAPOOL 0x28 ;  /* 0x00000028000079c8 */ /* 0x000e0000080e0500 */
[----:B0-----:R-:W-:-:S13]  /*82d0*/  ISETP.NE.AND P0, PT, R5, RZ, PT ;  /* 0x000000ff0500720c */ /* 0x001fda0003f05270 */
[----:B------:R-:W-:Y:S05]  /*82e0*/  @P0 EXIT ;  /* 0x000000000000094d */ /* 0x000fea0003800000 */
[----:B------:R-:W-:Y:S01]  /*82f0*/  LOP3.LUT P0, RZ, R7, 0xff, RZ, 0xc0, !PT ;  /* 0x000000ff07ff7812 */ /* 0x000fe2000780c0ff */
[----:B------:R-:W-:Y:S02]  /*8300*/  IMAD.MOV.U32 R5, RZ, RZ, 0x1 ;  /* 0x00000001ff057424 */ /* 0x000fe400078e00ff */
[----:B------:R-:W-:-:S10]  /*8310*/  IMAD.MOV.U32 R13, RZ, RZ, RZ ;  /* 0x000000ffff0d7224 */ /* 0x000fd400078e00ff */
[----:B------:R-:W-:Y:S05]  /*8320*/  @!P0 BRA `(.L_x_170) ;  /* 0x0000000c002c8947 */ /* 0x000fea0003800000 */
[----:B------:R-:W0:Y:S01]  /*8330*/  LDC R5, c[0x0][0x28c] ;  /* 0x0000a300ff057b82 */ /* 0x000e220000000800 */
[----:B------:R-:W-:Y:S01]  /*8340*/  ULDC UR5, c[0x0][0x600] ;  /* 0x0001800000057ab9 */ /* 0x000fe20000000800 */
[----:B------:R-:W-:Y:S01]  /*8350*/  ULDC UR4, c[0x0][0xc] ;  /* 0x0000030000047ab9 */ /* 0x000fe20000000800 */
[----:B------:R-:W-:Y:S01]  /*8360*/  UIADD3 UR16, UR5, -0x1, URZ ;  /* 0xffffffff05107890 */ /* 0x000fe2000fffe03f */
[C---:B------:R-:W-:Y:S01]  /*8370*/  LOP3.LUT P3, RZ, R0.reuse, 0x7f, RZ, 0xc0, !PT ;  /* 0x0000007f00ff7812 */ /* 0x040fe2000786c0ff */
[----:B------:R-:W-:Y:S01]  /*8380*/  ULDC UR6, c[0x0][0x658] ;  /* 0x0001960000067ab9 */ /* 0x000fe20000000800 */
[----:B------:R-:W-:Y:S01]  /*8390*/  ULDC UR5, c[0x0][0x10] ;  /* 0x0000040000057ab9 */ /* 0x000fe20000000800 */
[----:B------:R-:W-:Y:S01]  /*83a0*/  UMOV UR7, 0xffffffff ;  /* 0xffffffff00077882 */ /* 0x000fe20000000000 */
[----:B------:R-:W-:Y:S01]  /*83b0*/  UMOV UR8, 0x1 ;  /* 0x0000000100087882 */ /* 0x000fe20000000000 */
[----:B------:R-:W-:Y:S01]  /*83c0*/  UIMAD.WIDE.U32 UR4, UR4, UR5, URZ ;  /* 0x00000005040472a5 */ /* 0x000fe2000f8e003f */
[----:B------:R-:W-:Y:S01]  /*83d0*/  LOP3.LUT P0, RZ, R0, 0x1f, RZ, 0xc0, !PT ;  /* 0x0000001f00ff7812 */ /* 0x000fe2000780c0ff */
[----:B------:R-:W-:Y:S01]  /*83e0*/  USHF.L.U32 UR7, UR7, UR6, URZ ;  /* 0x0000000607077299 */ /* 0x000fe2000800063f */
[----:B------:R-:W-:Y:S01]  /*83f0*/  BSSY B0, `(.L_x_170) ;  /* 0x00000be000007945 */ /* 0x000fe20003800000 */
[----:B------:R-:W-:Y:S01]  /*8400*/  USHF.L.U32 UR18, UR8, UR6, URZ ;  /* 0x0000000608127299 */ /* 0x000fe2000800063f */
[----:B------:R-:W-:Y:S01]  /*8410*/  IMAD.MOV.U32 R15, RZ, RZ, 0x1 ;  /* 0x00000001ff0f7424 */ /* 0x000fe200078e00ff */
[----:B------:R-:W-:Y:S01]  /*8420*/  LOP3.LUT R16, R4, 0x2, RZ, 0xfc, !PT ;  /* 0x0000000204107812 */ /* 0x000fe200078efcff */
[----:B------:R-:W-:Y:S01]  /*8430*/  ULDC UR6, c[0x0][0x14] ;  /* 0x0000050000067ab9 */ /* 0x000fe20000000800 */
[----:B------:R-:W-:Y:S01]  /*8440*/  PLOP3.LUT P0, PT, P0, P3, PT, 0x8a, 0x0 ;  /* 0x000000000000781c */ /* 0x000fe20000707172 */
[----:B------:R-:W-:Y:S01]  /*8450*/  UIMAD.WIDE.U32 UR20, UR4, UR6, URZ ;  /* 0x00000006041472a5 */ /* 0x000fe2000f8e003f */
[----:B------:R-:W-:Y:S01]  /*8460*/  IMAD.MOV.U32 R13, RZ, RZ, RZ ;  /* 0x000000ffff0d7224 */ /* 0x000fe200078e00ff */
[----:B------:R-:W-:-:S02]  /*8470*/  UIMAD UR13, UR5, UR6, URZ ;  /* 0x00000006050d72a4 */ /* 0x000fc4000f8e023f */
[----:B------:R-:W-:Y:S01]  /*8480*/  ULOP3.LUT UR17, URZ, UR7, URZ, 0x33, !UPT ;  /* 0x000000073f117292 */ /* 0x000fe2000f8e333f */
[----:B0-----:R-:W-:Y:S01]  /*8490*/  VIADD R5, R5, 0x3f ;  /* 0x0000003f05057836 */ /* 0x001fe20000000000 */
[----:B------:R-:W-:Y:S01]  /*84a0*/  UIADD3 UR13, UR21, UR13, URZ ;  /* 0x0000000d150d7290 */ /* 0x000fe2000fffe03f */
[----:B------:R-:W-:-:S03]  /*84b0*/  ULDC.64 UR22, c[0x0][0x198] ;  /* 0x0000660000167ab9 */ /* 0x000fc60000000a00 */
[----:B------:R-:W-:-:S04]  /*84c0*/  SHF.R.S32.HI R8, RZ, 0x1f, R5 ;  /* 0x0000001fff087819 */ /* 0x000fc80000011405 */
[----:B------:R-:W-:Y:S01]  /*84d0*/  LEA.HI R8, R8, R5, RZ, 0x6 ;  /* 0x0000000508087211 */ /* 0x000fe200078f30ff */
[----:B------:R-:W-:-:S03]  /*84e0*/  IMAD.MOV.U32 R5, RZ, RZ, 0x1 ;  /* 0x00000001ff057424 */ /* 0x000fc600078e00ff */
[----:B------:R-:W-:-:S05]  /*84f0*/  SHF.R.S32.HI R12, RZ, 0x6, R8 ;  /* 0x00000006ff0c7819 */ /* 0x000fca0000011408 */
[----:B------:R-:W-:-:S07]  /*8500*/  VIADD R0, R12, 0x1 ;  /* 0x000000010c007836 */ /* 0x000fce0000000000 */
.L_x_182:
[----:B------:R-:W-:-:S03]  /*8510*/  UMOV UR4, 0xffffffff ;  /* 0xffffffff00047882 */ /* 0x000fc60000000000 */
[----:B------:R-:W-:Y:S05]  /*8520*/  BRA.DIV UR4, `(.L_x_171) ;  /* 0x0000001604047947 */ /* 0x000fea000b800000 */
[----:B------:R-:W-:-:S13]  /*8530*/  ELECT P1, URZ, PT ;  /* 0x00000000003f782f */ /* 0x000fda0003820000 */
.L_x_203:
[----:B------:R-:W0:Y:S01]  /*8540*/  LDC R7, c[0x0][0x28c] ;  /* 0x0000a300ff077b82 */ /* 0x000e220000000800 */
[----:B------:R-:W-:Y:S01]  /*8550*/  BSSY B1, `(.L_x_172) ;  /* 0x0000035000017945 */ /* 0x000fe20003800000 */
[----:B0-----:R-:W-:-:S13]  /*8560*/  ISETP.LT.OR P1, PT, R7, 0x1, !P1 ;  /* 0x000000010700780c */ /* 0x001fda0004f21670 */
[----:B------:R-:W-:Y:S05]  /*8570*/  @P1 BRA `(.L_x_173) ;  /* 0x0000000000c81947 */ /* 0x000fea0003800000 */
[----:B------:R-:W-:Y:S02]  /*8580*/  IMAD.SHL.U32 R14, R14, 0x80, RZ ;  /* 0x000000800e0e7824 */ /* 0x000fe400078e00ff */
[----:B------:R-:W-:Y:S02]  /*8590*/  IMAD.SHL.U32 R17, R11, 0x80, RZ ;  /* 0x000000800b117824 */ /* 0x000fe400078e00ff */
[----:B------:R-:W-:Y:S02]  /*85a0*/  IMAD.MOV.U32 R20, RZ, RZ, RZ ;  /* 0x000000ffff147224 */ /* 0x000fe400078e00ff */
[----:B------:R-:W-:Y:S02]  /*85b0*/  IMAD.MOV.U32 R7, RZ, RZ, R0 ;  /* 0x000000ffff077224 */ /* 0x000fe400078e0000 */
[----:B------:R-:W-:Y:S02]  /*85c0*/  IMAD.MOV.U32 R8, RZ, RZ, R5 ;  /* 0x000000ffff087224 */ /* 0x000fe400078e0005 */
[----:B------:R-:W-:-:S07]  /*85d0*/  IMAD.MOV.U32 R9, RZ, RZ, R13 ;  /* 0x000000ffff097224 */ /* 0x000fce00078e000d */
.L_x_177:
[----:B------:R-:W0:Y:S01]  /*85e0*/  S2R R11, SR_CgaCtaId ;  /* 0x00000000000b7919 */ /* 0x000e220000008800 */
[----:B------:R-:W-:-:S04]  /*85f0*/  MOV R10, 0x400 ;  /* 0x00000400000a7802 */ /* 0x000fc80000000f00 */
[----:B0-----:R-:W-:Y:S02]  /*8600*/  LEA R18, R11, R10, 0x18 ;  /* 0x0000000a0b127211 */ /* 0x001fe400078ec0ff */
[----:B------:R-:W-:Y:S01]  /*8610*/  SHF.L.U32 R10, R8, 0x1f, RZ ;  /* 0x0000001f080a7819 */ /* 0x000fe200000006ff */
[----:B------:R-:W0:Y:S02]  /*8620*/  @!P3 LDC R11, c[0x0][0x500] ;  /* 0x00014000ff0bbb82 */ /* 0x000e240000000800 */
[----:B------:R-:W-:-:S04]  /*8630*/  IMAD R19, R9, 0x8, R18 ;  /* 0x0000000809137824 */ /* 0x000fc800078e0212 */
[----:B------:R-:W1:Y:S02]  /*8640*/  SYNCS.PHASECHK.TRANS64.TRYWAIT P1, [R19+URZ+0x70], R10 ;  /* 0x0000700a130075a7 */ /* 0x000e64000802017f */
[----:B-1----:R-:W-:Y:S05]  /*8650*/  @!P1 BRA `(.L_x_174) ;  /* 0x0000001000d89947 */ /* 0x002fea0003800000 */
.L_x_204:
[----:B-1----:R-:W-:Y:S01]  /*8660*/  PRMT R10, R16, 0x9910, RZ ;  /* 0x00009910100a7816 */ /* 0x002fe200000000ff */
[----:B0-----:R0:W-:Y:S03]  /*8670*/  @!P3 SYNCS.ARRIVE.TRANS64 RZ, [R19+URZ], R11 ;  /* 0x0000000b13ffb9a7 */ /* 0x0011e6000800003f */
[----:B------:R-:W-:-:S13]  /*8680*/  ISETP.NE.AND P1, PT, R10, 0x2, PT ;  /* 0x000000020a00780c */ /* 0x000fda0003f25270 */
[----:B0-----:R-:W-:Y:S05]  /*8690*/  @P1 BRA `(.L_x_175) ;  /* 0x0000000000041947 */ /* 0x001fea0003800000 */
[----:B------:R-:W-:Y:S01]  /*86a0*/  BPT.TRAP 0x1 ;  /* 0x000000040000795c */ /* 0x000fe20000300000 */
.L_x_175:
[----:B------:R-:W-:Y:S05]  /*86b0*/  @P0 BRA `(.L_x_176) ;  /* 0x0000000000040947 */ /* 0x000fea0003800000 */
[----:B------:R-:W-:Y:S01]  /*86c0*/  BPT.TRAP 0x1 ;  /* 0x000000040000795c */ /* 0x000fe20000300000 */
.L_x_176:
[----:B------:R-:W-:Y:S01]  /*86d0*/  IMAD R18, R9, 0x2000, R18 ;  /* 0x0000200009127824 */ /* 0x000fe200078e0212 */
[----:B------:R-:W-:Y:S01]  /*86e0*/  R2UR UR9, R19 ;  /* 0x00000000130972ca */ /* 0x000fe200000e0000 */
[----:B------:R-:W-:Y:S01]  /*86f0*/  VIADD R7, R7, 0xffffffff ;  /* 0xffffffff07077836 */ /* 0x000fe20000000000 */
[----:B------:R-:W-:Y:S01]  /*8700*/  UIADD3 UR4, UP0, UR22, 0xf0, URZ ;  /* 0x000000f016047890 */ /* 0x000fe2000ff1e03f */
[----:B------:R-:W-:Y:S01]  /*8710*/  R2UR UR11, R17 ;  /* 0x00000000110b72ca */ /* 0x000fe200000e0000 */
[----:B------:R-:W-:Y:S01]  /*8720*/  UIADD3 UR24, UP1, UR22, 0x1f0, URZ ;  /* 0x000001f016187890 */ /* 0x000fe2000ff3e03f */
[----:B------:R-:W-:Y:S01]  /*8730*/  R2UR UR8, R18 ;  /* 0x00000000120872ca */ /* 0x000fe200000e0000 */
[----:B------:R-:W-:Y:S01]  /*8740*/  UIADD3.X UR5, URZ, UR23, URZ, UP0, !UPT ;  /* 0x000000173f057290 */ /* 0x000fe200087fe43f */
[----:B------:R-:W-:Y:S01]  /*8750*/  R2UR UR10, R20 ;  /* 0x00000000140a72ca */ /* 0x000fe200000e0000 */
[----:B------:R-:W-:Y:S01]  /*8760*/  VIADD R9, R9, 0x1 ;  /* 0x0000000109097836 */ /* 0x000fe20000000000 */
[----:B------:R-:W-:Y:S01]  /*8770*/  R2UR UR12, R6 ;  /* 0x00000000060c72ca */ /* 0x000fe200000e0000 */
[----:B------:R-:W-:Y:S01]  /*8780*/  UIADD3.X UR25, URZ, UR23, URZ, UP1, !UPT ;  /* 0x000000173f197290 */ /* 0x000fe20008ffe43f */
[----:B------:R-:W-:Y:S01]  /*8790*/  R2UR UR19, R14 ;  /* 0x000000000e1372ca */ /* 0x000fe200000e0000 */
[----:B------:R-:W-:Y:S01]  /*87a0*/  UMOV UR6, 0x0 ;  /* 0x0000000000067882 */ /* 0x000fe20000000000 */
[----:B------:R-:W-:Y:S01]  /*87b0*/  ISETP.GT.AND P4, PT, R7, 0x1, PT ;  /* 0x000000010700780c */ /* 0x000fe20003f84270 */
[----:B------:R-:W-:Y:S01]  /*87c0*/  UMOV UR7, 0x10000000 ;  /* 0x1000000000077882 */ /* 0x000fe20000000000 */
[----:B------:R-:W-:Y:S01]  /*87d0*/  ISETP.NE.AND P1, PT, R9, 0xe, PT ;  /* 0x0000000e0900780c */ /* 0x000fe20003f25270 */
[----:B------:R-:W-:-:S02]  /*87e0*/  VIADD R20, R20, 0x40 ;  /* 0x0000004014147836 */ /* 0x000fc40000000000 */
[----:B------:R-:W-:Y:S01]  /*87f0*/  UIADD3 UR14, UR8, 0x200, URZ ;  /* 0x00000200080e7890 */ /* 0x000fe2000fffe03f */
[----:B------:R-:W-:Y:S01]  /*8800*/  SEL R11, RZ, 0x1, P1 ;  /* 0x00000001ff0b7807 */ /* 0x000fe20000800000 */
[----:B------:R-:W-:Y:S01]  /*8810*/  UIADD3 UR15, UR8, 0x1c200, URZ ;  /* 0x0001c200080f7890 */ /* 0x000fe2000fffe03f */
[----:B------:R-:W-:Y:S02]  /*8820*/  SEL R9, R9, RZ, P1 ;  /* 0x000000ff09097207 */ /* 0x000fe40000800000 */
[----:B------:R-:W-:Y:S02]  /*8830*/  LOP3.LUT R8, R8, R11, RZ, 0x3c, !PT ;  /* 0x0000000b08087212 */ /* 0x000fe400078e3cff */
[----:B------:R-:W-:Y:S02]  /*8840*/  UMOV UR8, UR14 ;  /* 0x0000000e00087c82 */ /* 0x000fe40008000000 */
[----:B------:R0:W-:Y:S02]  /*8850*/  UTMALDG.3D [UR8], [UR4], desc[UR6] ;  /* 0x00000608040075b4 */ /* 0x0001e40008011000 */
[----:B0-----:R-:W-:Y:S01]  /*8860*/  UMOV UR8, UR15 ;  /* 0x0000000f00087c82 */ /* 0x001fe20008000000 */
[----:B------:R-:W-:-:S02]  /*8870*/  UMOV UR11, UR19 ;  /* 0x00000013000b7c82 */ /* 0x000fc40008000000 */
[----:B------:R0:W-:Y:S02]  /*8880*/  UTMALDG.3D [UR8], [UR24], desc[UR6] ;  /* 0x00000608180075b4 */ /* 0x0001e40008011000 */
[----:B0-----:R-:W-:Y:S05]  /*8890*/  @P4 BRA `(.L_x_177) ;  /* 0xfffffffc00504947 */ /* 0x001fea000383ffff */
.L_x_173:
[----:B------:R-:W-:Y:S05]  /*88a0*/  BSYNC B1 ;  /* 0x0000000000017941 */ /* 0x000fea0003800000 */
.L_x_172:
[----:B------:R-:W-:Y:S01]  /*88b0*/  LOP3.LUT P4, RZ, R15, 0xff, RZ, 0xc0, !PT ;  /* 0x000000ff0fff7812 */ /* 0x000fe2000788c0ff */
[----:B------:R-:W-:Y:S01]  /*88c0*/  IMAD.IADD R13, R12, 0x1, R13 ;  /* 0x000000010c0d7824 */ /* 0x000fe200078e020d */
[----:B------:R-:W-:Y:S01]  /*88d0*/  IADD3 R2, P5, R2, UR20, RZ ;  /* 0x0000001402027c10 */ /* 0x000fe2000ffbe0ff */
[----:B------:R-:W-:Y:S01]  /*88e0*/  ULDC.64 UR4, c[0x0][0x650] ;  /* 0x0001940000047ab9 */ /* 0x000fe20000000a00 */
[----:B------:R-:W-:Y:S01]  /*88f0*/  BSSY B1, `(.L_x_178) ;  /* 0x000006b000017945 */ /* 0x000fe20003800000 */
[----:B------:R-:W-:Y:S01]  /*8900*/  IMAD.MOV.U32 R11, RZ, RZ, -0x1 ;  /* 0xffffffffff0b7424 */ /* 0x000fe200078e00ff */
[----:B------:R-:W-:Y:S01]  /*8910*/  ISETP.GT.U32.AND P1, PT, R13, 0xd, PT ;  /* 0x0000000d0d00780c */ /* 0x000fe20003f24070 */
[----:B------:R-:W-:Y:S01]  /*8920*/  IMAD.MOV.U32 R14, RZ, RZ, -0x1 ;  /* 0xffffffffff0e7424 */ /* 0x000fe200078e00ff */
[----:B------:R-:W-:Y:S02]  /*8930*/  SHF.R.U32.HI R6, RZ, 0x1, R13 ;  /* 0x00000001ff067819 */ /* 0x000fe4000001160d */
[----:B------:R-:W-:-:S02]  /*8940*/  ISETP.LT.U32.AND P1, PT, R12, 0xe, P1 ;  /* 0x0000000e0c00780c */ /* 0x000fc40000f21070 */
[----:B------:R-:W-:Y:S01]  /*8950*/  IADD3.X R3, R3, UR13, RZ, P5, !PT ;  /* 0x0000000d03037c10 */ /* 0x000fe2000affe4ff */
[----:B------:R-:W0:Y:S01]  /*8960*/  @P4 S2R R8, SR_CgaCtaId ;  /* 0x0000000000084919 */ /* 0x000e220000008800 */
[----:B------:R-:W-:Y:S02]  /*8970*/  @P4 MOV R7, 0x400 ;  /* 0x0000040000074802 */ /* 0x000fe40000000f00 */
[----:B------:R-:W-:Y:S02]  /*8980*/  PRMT R15, RZ, 0x7610, R15 ;  /* 0x00007610ff0f7816 */ /* 0x000fe4000000000f */
[----:B0-----:R-:W-:Y:S01]  /*8990*/  @P4 LEA R8, R8, R7, 0x18 ;  /* 0x0000000708084211 */ /* 0x001fe200078ec0ff */
[----:B------:R-:W-:Y:S01]  /*89a0*/  IMAD.WIDE.U32 R6, R6, -0x6db6db6d, RZ ;  /* 0x9249249306067825 */ /* 0x000fe200078e00ff */
[----:B------:R-:W-:Y:S02]  /*89b0*/  SEL R6, RZ, 0x1, !P1 ;  /* 0x00000001ff067807 */ /* 0x000fe40004800000 */
[----:B------:R-:W-:Y:S01]  /*89c0*/  ISETP.GE.U32.AND P1, PT, R2, UR4, PT ;  /* 0x0000000402007c0c */ /* 0x000fe2000bf26070 */
[----:B------:R0:W-:Y:S01]  /*89d0*/  @P4 SYNCS.ARRIVE.TRANS64.A1T0 RZ, [R8+URZ+0xf8], RZ ;  /* 0x0000f8ff08ff49a7 */ /* 0x0001e2000810003f */
[----:B------:R-:W-:-:S02]  /*89e0*/  ISETP.GE.U32.AND P4, PT, R12, 0xe, PT ;  /* 0x0000000e0c00780c */ /* 0x000fc40003f86070 */
[----:B------:R-:W-:Y:S02]  /*89f0*/  ISETP.GE.U32.AND.EX P1, PT, R3, UR5, PT, P1 ;  /* 0x0000000503007c0c */ /* 0x000fe4000bf26110 */
[----:B------:R-:W-:Y:S01]  /*8a00*/  LOP3.LUT R5, R5, R6, RZ, 0x3c, !PT ;  /* 0x0000000605057212 */ /* 0x000fe200078e3cff */
[----:B------:R-:W-:Y:S01]  /*8a10*/  IMAD.MOV.U32 R6, RZ, RZ, -0x1 ;  /* 0xffffffffff067424 */ /* 0x000fe200078e00ff */
[--C-:B0-----:R-:W-:Y:S02]  /*8a20*/  SHF.R.U32.HI R8, RZ, 0x2, R7.reuse ;  /* 0x00000002ff087819 */ /* 0x101fe40000011607 */
[----:B------:R-:W-:-:S03]  /*8a30*/  PRMT R7, RZ, 0x7610, R7 ;  /* 0x00007610ff077816 */ /* 0x000fc60000000007 */
[----:B------:R-:W-:Y:S02]  /*8a40*/  IMAD R13, R8, -0xe, R13 ;  /* 0xfffffff2080d7824 */ /* 0x000fe400078e020d */
[----:B------:R-:W-:Y:S02]  /*8a50*/  @P4 LOP3.LUT R5, R5, 0x1, R8, 0x78, !PT ;  /* 0x0000000105054812 */ /* 0x000fe400078e7808 */
[----:B------:R-:W-:Y:S05]  /*8a60*/  @P1 BRA `(.L_x_179) ;  /* 0x00000004004c1947 */ /* 0x000fea0003800000 */
[----:B------:R-:W-:Y:S01]  /*8a70*/  ULDC.64 UR4, c[0x0][0x628] ;  /* 0x00018a0000047ab9 */ /* 0x000fe20000000a00 */
[----:B------:R-:W0:Y:S01]  /*8a80*/  S2R R17, SR_CTAID.X ;  /* 0x0000000000117919 */ /* 0x000e220000002500 */
[----:B------:R-:W-:Y:S01]  /*8a90*/  ISETP.NE.U32.AND P1, PT, RZ, UR4, PT ;  /* 0x00000004ff007c0c */ /* 0x000fe2000bf25070 */
[----:B------:R-:W-:Y:S01]  /*8aa0*/  ULDC UR7, c[0x0][0x630] ;  /* 0x00018c0000077ab9 */ /* 0x000fe20000000800 */
[----:B------:R-:W-:Y:S01]  /*8ab0*/  IMAD.MOV.U32 R6, RZ, RZ, R2 ;  /* 0x000000ffff067224 */ /* 0x000fe200078e0002 */
[----:B------:R-:W1:Y:S01]  /*8ac0*/  S2R R14, SR_CTAID.Y ;  /* 0x00000000000e7919 */ /* 0x000e620000002600 */
[----:B------:R-:W-:Y:S01]  /*8ad0*/  ISETP.NE.AND.EX P1, PT, RZ, UR5, PT, P1 ;  /* 0x00000005ff007c0c */ /* 0x000fe2000bf25310 */
[----:B------:R-:W-:-:S12]  /*8ae0*/  IMAD.MOV.U32 R7, RZ, RZ, R3 ;  /* 0x000000ffff077224 */ /* 0x000fd800078e0003 */
[----:B------:R-:W-:Y:S05]  /*8af0*/  @!P1 BRA `(.L_x_180) ;  /* 0x0000000000289947 */ /* 0x000fea0003800000 */
[----:B------:R-:W-:Y:S02]  /*8b00*/  ULDC UR6, c[0x0][0x634] ;  /* 0x00018d0000067ab9 */ /* 0x000fe40000000800 */
[----:B------:R-:W-:-:S05]  /*8b10*/  IADD3 R11, P1, R2, UR6, RZ ;  /* 0x00000006020b7c10 */ /* 0x000fca000ff3e0ff */
[----:B------:R-:W-:-:S04]  /*8b20*/  IMAD.X R19, RZ, RZ, R3, P1 ;  /* 0x000000ffff137224 */ /* 0x000fc800008e0603 */
[----:B------:R-:W-:-:S04]  /*8b30*/  IMAD.WIDE.U32 R8, R19, UR4, RZ ;  /* 0x0000000413087c25 */ /* 0x000fc8000f8e00ff */
[----:B------:R-:W-:-:S04]  /*8b40*/  IMAD.WIDE.U32 R8, P1, R11, UR5, R8 ;  /* 0x000000050b087c25 */ /* 0x000fc8000f820008 */
[----:B------:R-:W-:-:S04]  /*8b50*/  IMAD.WIDE.U32 R10, R11, UR4, RZ ;  /* 0x000000040b0a7c25 */ /* 0x000fc8000f8e00ff */
[----:B------:R-:W-:Y:S01]  /*8b60*/  IMAD.X R7, RZ, RZ, RZ, P1 ;  /* 0x000000ffff077224 */ /* 0x000fe200008e06ff */
[----:B------:R-:W-:Y:S01]  /*8b70*/  IADD3 RZ, P1, R11, R8, RZ ;  /* 0x000000080bff7210 */ /* 0x000fe20007f3e0ff */
[----:B------:R-:W-:-:S04]  /*8b80*/  IMAD.MOV.U32 R6, RZ, RZ, R9 ;  /* 0x000000ffff067224 */ /* 0x000fc800078e0009 */
[----:B------:R-:W-:-:S08]  /*8b90*/  IMAD.WIDE.U32.X R6, R19, UR5, R6, P1 ;  /* 0x0000000513067c25 */ /* 0x000fd000088e0406 */
.L_x_180:
[--C-:B------:R-:W-:Y:S01]  /*8ba0*/  SHF.R.U64 R10, R6, UR7, R7.reuse ;  /* 0x00000007060a7c19 */ /* 0x100fe20008001207 */
[----:B------:R-:W-:Y:S01]  /*8bb0*/  ULDC.64 UR4, c[0x0][0x620] ;  /* 0x0001880000047ab9 */ /* 0x000fe20000000a00 */
[----:B------:R-:W-:Y:S01]  /*8bc0*/  SHF.R.U32.HI R6, RZ, UR7, R7 ;  /* 0x00000007ff067c19 */ /* 0x000fe20008011607 */
[----:B------:R-:W2:Y:S01]  /*8bd0*/  LDC R22, c[0x0][0x144] ;  /* 0x00005100ff167b82 */ /* 0x000ea20000000800 */
[----:B------:R-:W-:Y:S01]  /*8be0*/  IADD3 R9, P1, RZ, -R10, RZ ;  /* 0x8000000aff097210 */ /* 0x000fe20007f3e0ff */
[----:B------:R-:W-:Y:S01]  /*8bf0*/  ULDC.64 UR8, c[0x0][0x640] ;  /* 0x0001900000087ab9 */ /* 0x000fe20000000a00 */
[----:B0-----:R-:W-:Y:S01]  /*8c00*/  I2FP.F32.U32 R11, R17 ;  /* 0x00000011000b7245 */ /* 0x001fe20000201000 */
[----:B------:R-:W-:Y:S02]  /*8c10*/  ULDC UR6, c[0x0][0x608] ;  /* 0x0001820000067ab9 */ /* 0x000fe40000000800 */
[----:B------:R-:W-:Y:S01]  /*8c20*/  IMAD.X R6, RZ, RZ, ~R6, P1 ;  /* 0x000000ffff067224 */ /* 0x000fe200008e0e06 */
[----:B------:R-:W-:Y:S01]  /*8c30*/  ISETP.NE.U32.AND P1, PT, RZ, UR8, PT ;  /* 0x00000008ff007c0c */ /* 0x000fe2000bf25070 */
[----:B------:R-:W0:Y:S02]  /*8c40*/  LDC R19, c[0x0][0x148] ;  /* 0x00005200ff137b82 */ /* 0x000e240000000800 */
[----:B------:R-:W-:Y:S01]  /*8c50*/  IMAD R8, R6, UR4, RZ ;  /* 0x0000000406087c24 */ /* 0x000fe2000f8e02ff */
[----:B------:R-:W-:Y:S01]  /*8c60*/  ISETP.NE.AND.EX P1, PT, RZ, UR9, PT, P1 ;  /* 0x00000009ff007c0c */ /* 0x000fe2000bf25310 */
[----:B------:R-:W-:Y:S01]  /*8c70*/  IMAD.WIDE.U32 R6, R9, UR4, R2 ;  /* 0x0000000409067c25 */ /* 0x000fe2000f8e0002 */
[----:B------:R-:W-:-:S03]  /*8c80*/  ULDC UR4, c[0x0][0x150] ;  /* 0x0000540000047ab9 */ /* 0x000fc60000000800 */
[----:B------:R-:W-:Y:S02]  /*8c90*/  IMAD R9, R9, UR5, R8 ;  /* 0x0000000509097c24 */ /* 0x000fe4000f8e0208 */
[----:B------:R-:W-:Y:S01]  /*8ca0*/  FMUL R8, R11, UR4 ;  /* 0x000000040b087c20 */ /* 0x000fe20008400000 */
[----:B------:R-:W-:Y:S01]  /*8cb0*/  ULDC UR4, c[0x0][0x618] ;  /* 0x0001860000047ab9 */ /* 0x000fe20000000800 */
[----:B------:R-:W-:Y:S01]  /*8cc0*/  ULDC UR5, c[0x0][0x154] ;  /* 0x0000550000057ab9 */ /* 0x000fe20000000800 */
[----:B------:R-:W-:-:S03]  /*8cd0*/  IMAD.IADD R7, R7, 0x1, R9 ;  /* 0x0000000107077824 */ /* 0x000fc600078e0209 */
[----:B------:R-:W3:Y:S02]  /*8ce0*/  F2I.U32.TRUNC.NTZ R8, R8 ;  /* 0x0000000800087305 */ /* 0x000ee4000020f000 */
[----:B------:R-:W-:Y:S02]  /*8cf0*/  SHF.R.U64 R11, R6, UR4, R7 ;  /* 0x00000004060b7c19 */ /* 0x000fe40008001207 */
[----:B-1----:R-:W-:-:S05]  /*8d00*/  I2FP.F32.U32 R6, R14 ;  /* 0x0000000e00067245 */ /* 0x002fca0000201000 */
[----:B------:R-:W-:Y:S01]  /*8d10*/  FMUL R21, R6, UR5 ;  /* 0x0000000506157c20 */ /* 0x000fe20008400000 */
[----:B------:R-:W-:Y:S01]  /*8d20*/  SHF.R.U32.HI R6, RZ, UR4, R7 ;  /* 0x00000004ff067c19 */ /* 0x000fe20008011607 */
[----:B------:R-:W-:-:S03]  /*8d30*/  ULDC UR4, c[0x0][0x658] ;  /* 0x0001960000047ab9 */ /* 0x000fc60000000800 */
[--C-:B------:R-:W-:Y:S01]  /*8d40*/  SHF.R.U64 R20, R11, UR6, R6.reuse ;  /* 0x000000060b147c19 */ /* 0x100fe20008001206 */
[----:B------:R-:W1:Y:S01]  /*8d50*/  F2I.U32.TRUNC.NTZ R21, R21 ;  /* 0x0000001500157305 */ /* 0x000e62000020f000 */
[----:B------:R-:W-:Y:S01]  /*8d60*/  SHF.R.U32.HI R7, RZ, UR6, R6 ;  /* 0x00000006ff077c19 */ /* 0x000fe20008011606 */
[----:B---3--:R-:W-:-:S03]  /*8d70*/  IMAD.MOV R8, RZ, RZ, -R8 ;  /* 0x000000ffff087224 */ /* 0x008fc600078e0a08 */
[----:B------:R-:W-:Y:S01]  /*8d80*/  SHF.R.U64 R18, R20, UR4, R7 ;  /* 0x0000000414127c19 */ /* 0x000fe20008001207 */
[----:B--2---:R-:W-:Y:S01]  /*8d90*/  IMAD R17, R22, R8, R17 ;  /* 0x0000000816117224 */ /* 0x004fe200078e0211 */
[----:B------:R-:W-:-:S03]  /*8da0*/  SHF.R.U32.HI R23, RZ, UR4, R7 ;  /* 0x00000004ff177c19 */ /* 0x000fc60008011607 */
[----:B------:R-:W-:Y:S02]  /*8db0*/  IMAD.MOV.U32 R6, RZ, RZ, R18 ;  /* 0x000000ffff067224 */ /* 0x000fe400078e0012 */
[----:B------:R-:W-:Y:S01]  /*8dc0*/  IMAD.MOV.U32 R7, RZ, RZ, R23 ;  /* 0x000000ffff077224 */ /* 0x000fe200078e0017 */
[----:B-1----:R-:W-:Y:S06]  /*8dd0*/  @!P1 BRA `(.L_x_181) ;  /* 0x0000000000289947 */ /* 0x002fec0003800000 */
[----:B------:R-:W-:Y:S02]  /*8de0*/  ULDC UR4, c[0x0][0x64c] ;  /* 0x0001930000047ab9 */ /* 0x000fe40000000800 */
[----:B------:R-:W-:-:S05]  /*8df0*/  IADD3 R7, P1, R18, UR4, RZ ;  /* 0x0000000412077c10 */ /* 0x000fca000ff3e0ff */
[----:B------:R-:W-:-:S04]  /*8e00*/  IMAD.X R23, RZ, RZ, R23, P1 ;  /* 0x000000ffff177224 */ /* 0x000fc800008e0617 */
[----:B------:R-:W-:-:S04]  /*8e10*/  IMAD.WIDE.U32 R8, R23, UR8, RZ ;  /* 0x0000000817087c25 */ /* 0x000fc8000f8e00ff */
[----:B------:R-:W-:-:S04]  /*8e20*/  IMAD.WIDE.U32 R8, P1, R7, UR9, R8 ;  /* 0x0000000907087c25 */ /* 0x000fc8000f820008 */
[----:B------:R-:W-:-:S04]  /*8e30*/  IMAD.WIDE.U32 R6, R7, UR8, RZ ;  /* 0x0000000807067c25 */ /* 0x000fc8000f8e00ff */
[----:B------:R-:W-:Y:S01]  /*8e40*/  IMAD.MOV.U32 R6, RZ, RZ, R9 ;  /* 0x000000ffff067224 */ /* 0x000fe200078e0009 */
[----:B------:R-:W-:Y:S01]  /*8e50*/  IADD3 RZ, P4, R7, R8, RZ ;  /* 0x0000000807ff7210 */ /* 0x000fe20007f9e0ff */
[----:B------:R-:W-:-:S04]  /*8e60*/  IMAD.X R7, RZ, RZ, RZ, P1 ;  /* 0x000000ffff077224 */ /* 0x000fc800008e06ff */
[----:B------:R-:W-:-:S08]  /*8e70*/  IMAD.WIDE.U32.X R6, R23, UR9, R6, P4 ;  /* 0x0000000917067c25 */ /* 0x000fd0000a0e0406 */
.L_x_181:
[----:B------:R-:W-:Y:S01]  /*8e80*/  ULDC UR4, c[0x0][0x648] ;  /* 0x0001920000047ab9 */ /* 0x000fe20000000800 */
[----:B------:R-:W-:Y:S01]  /*8e90*/  LOP3.LUT R20, R20, UR17, RZ, 0xc0, !PT ;  /* 0x0000001114147c12 */ /* 0x000fe2000f8ec0ff */
[----:B------:R-:W-:Y:S01]  /*8ea0*/  IMAD.MOV R21, RZ, RZ, -R21 ;  /* 0x000000ffff157224 */ /* 0x000fe200078e0a15 */
[----:B------:R-:W-:Y:S01]  /*8eb0*/  SHF.R.U64 R7, R6, UR4, R7 ;  /* 0x0000000406077c19 */ /* 0x000fe20008001207 */
[----:B------:R-:W-:Y:S01]  /*8ec0*/  ULDC UR4, c[0x0][0x638] ;  /* 0x00018e0000047ab9 */ /* 0x000fe20000000800 */
[----:B------:R-:W-:Y:S01]  /*8ed0*/  LOP3.LUT R11, R11, UR16, RZ, 0xc0, !PT ;  /* 0x000000100b0b7c12 */ /* 0x000fe2000f8ec0ff */
[----:B0-----:R-:W-:Y:S01]  /*8ee0*/  @P2 IMAD R17, R19, R21, R14 ;  /* 0x0000001513112224 */ /* 0x001fe200078e020e */
[----:B------:R-:W-:Y:S01]  /*8ef0*/  ULDC UR5, c[0x0][0x610] ;  /* 0x0001840000057ab9 */ /* 0x000fe20000000800 */
[----:B------:R-:W-:Y:S02]  /*8f00*/  IMAD.MOV R9, RZ, RZ, -R7 ;  /* 0x000000ffff097224 */ /* 0x000fe400078e0a07 */
[----:B------:R-:W-:-:S02]  /*8f10*/  IMAD R20, R7, UR18, R20 ;  /* 0x0000001207147c24 */ /* 0x000fc4000f8e0214 */
[----:B------:R-:W-:Y:S01]  /*8f20*/  IMAD R18, R9, UR4, R18 ;  /* 0x0000000409127c24 */ /* 0x000fe2000f8e0212 */
[----:B------:R-:W-:Y:S01]  /*8f30*/  ULDC UR4, c[0x0][0x600] ;  /* 0x0001800000047ab9 */ /* 0x000fe20000000800 */
[----:B------:R-:W-:Y:S02]  /*8f40*/  IMAD R17, R20, UR5, R17 ;  /* 0x0000000514117c24 */ /* 0x000fe4000f8e0211 */
[----:B------:R-:W-:Y:S02]  /*8f50*/  IMAD R18, R18, UR4, R11 ;  /* 0x0000000412127c24 */ /* 0x000fe4000f8e020b */
[----:B------:R-:W-:Y:S02]  /*8f60*/  IMAD.MOV.U32 R7, RZ, RZ, 0x1 ;  /* 0x00000001ff077424 */ /* 0x000fe400078e00ff */
[----:B------:R-:W-:Y:S01]  /*8f70*/  IMAD.MOV.U32 R6, RZ, RZ, R10 ;  /* 0x000000ffff067224 */ /* 0x000fe200078e000a */
[----:B------:R-:W-:Y:S02]  /*8f80*/  SEL R14, R18, R17, !P2 ;  /* 0x00000011120e7207 */ /* 0x000fe40005000000 */
[----:B------:R-:W-:-:S07]  /*8f90*/  SEL R11, R17, R18, !P2 ;  /* 0x00000012110b7207 */ /* 0x000fce0005000000 */
.L_x_179:
[----:B------:R-:W-:Y:S05]  /*8fa0*/  BSYNC B1 ;  /* 0x0000000000017941 */ /* 0x000fea0003800000 */
.L_x_178:
[----:B------:R-:W-:-:S13]  /*8fb0*/  LOP3.LUT P1, RZ, R7, 0xff, RZ, 0xc0, !PT ;  /* 0x000000ff07ff7812 */ /* 0x000fda000782c0ff */
[----:B------:R-:W-:Y:S05]  /*8fc0*/  @P1 BRA `(.L_x_182) ;  /* 0xfffffff400501947 */ /* 0x000fea000383ffff */
[----:B------:R-:W-:Y:S05]  /*8fd0*/  BSYNC B0 ;  /* 0x0000000000007941 */ /* 0x000fea0003800000 */
.L_x_170:
[----:B------:R-:W-:-:S03]  /*8fe0*/  UMOV UR4, 0xffffffff ;  /* 0xffffffff00047882 */ /* 0x000fc60000000000 */
[----:B------:R-:W-:Y:S05]  /*8ff0*/  BRA.DIV UR4, `(.L_x_183) ;  /* 0x0000000a04847947 */ /* 0x000fea000b800000 */
[----:B------:R-:W-:-:S13]  /*9000*/  ELECT P0, URZ, PT ;  /* 0x00000000003f782f */ /* 0x000fda0003800000 */
.L_x_207:
[----:B------:R-:W-:Y:S04]  /*9010*/  BSSY B0, `(.L_x_184) ;  /* 0x0000085000007945 */ /* 0x000fe80003800000 */
[----:B------:R-:W-:Y:S05]  /*9020*/  @!P0 BRA `(.L_x_185) ;  /* 0x00000008000c8947 */ /* 0x000fea0003800000 */
[----:B------:R-:W-:-:S04]  /*9030*/  LOP3.LUT R4, R4, 0x2, RZ, 0xfc, !PT ;  /* 0x0000000204047812 */ /* 0x000fc800078efcff */
[----:B------:R-:W-:-:S13]  /*9040*/  ISETP.NE.AND P0, PT, R4, 0x3, PT ;  /* 0x000000030400780c */ /* 0x000fda0003f05270 */
[----:B------:R-:W-:Y:S05]  /*9050*/  @!P0 BRA `(.L_x_186) ;  /* 0x0000000000048947 */ /* 0x000fea0003800000 */
[----:B------:R-:W-:Y:S01]  /*9060*/  BPT.TRAP 0x1 ;  /* 0x000000040000795c */ /* 0x000fe20000300000 */
.L_x_186:
[----:B------:R-:W0:Y:S01]  /*9070*/  S2R R3, SR_CgaCtaId ;  /* 0x0000000000037919 */ /* 0x000e220000008800 */
[----:B------:R-:W-:-:S04]  /*9080*/  MOV R0, 0x400 ;  /* 0x0000040000007802 */ /* 0x000fc80000000f00 */
[----:B0-----:R-:W-:Y:S02]  /*9090*/  LEA R0, R3, R0, 0x18 ;  /* 0x0000000003007211 */ /* 0x001fe400078ec0ff */
[----:B------:R-:W-:-:S03]  /*90a0*/  SHF.L.U32 R3, R5, 0x1f, RZ ;  /* 0x0000001f05037819 */ /* 0x000fc600000006ff */
[----:B------:R-:W-:-:S04]  /*90b0*/  VIADD R0, R0, 0x70 ;  /* 0x0000007000007836 */ /* 0x000fc80000000000 */
[C---:B------:R-:W-:Y:S02]  /*90c0*/  IMAD R6, R13.reuse, 0x8, R0 ;  /* 0x000000080d067824 */ /* 0x040fe400078e0200 */
[----:B------:R-:W-:Y:S02]  /*90d0*/  VIADD R13, R13, 0x1 ;  /* 0x000000010d0d7836 */ /* 0x000fe40000000000 */
[----:B------:R-:W0:Y:S03]  /*90e0*/  SYNCS.PHASECHK.TRANS64.TRYWAIT P0, [R6+URZ], R3 ;  /* 0x00000003060075a7 */ /* 0x000e26000800017f */
[----:B------:R-:W-:-:S04]  /*90f0*/  ISETP.NE.AND P1, PT, R13, 0xe, PT ;  /* 0x0000000e0d00780c */ /* 0x000fc80003f25270 */
[----:B------:R-:W-:Y:S02]  /*9100*/  SEL R2, RZ, 0x1, P1 ;  /* 0x00000001ff027807 */ /* 0x000fe40000800000 */
[----:B------:R-:W-:Y:S02]  /*9110*/  SEL R13, R13, RZ, P1 ;  /* 0x000000ff0d0d7207 */ /* 0x000fe40000800000 */
[----:B------:R-:W-:-:S03]  /*9120*/  LOP3.LUT R8, R5, R2, RZ, 0x3c, !PT ;  /* 0x0000000205087212 */ /* 0x000fc600078e3cff */
[----:B------:R-:W-:Y:S01]  /*9130*/  IMAD R7, R13, 0x8, R0 ;  /* 0x000000080d077824 */ /* 0x000fe200078e0200 */
[----:B------:R-:W-:Y:S01]  /*9140*/  SHF.L.U32 R4, R8, 0x1f, RZ ;  /* 0x0000001f08047819 */ /* 0x000fe200000006ff */
[----:B0-----:R-:W-:Y:S06]  /*9150*/  @!P0 BRA `(.L_x_187) ;  /* 0x0000000800508947 */ /* 0x001fec0003800000 */
.L_x_208:
[----:B------:R-:W1:Y:S01]  /*9160*/  SYNCS.PHASECHK.TRANS64.TRYWAIT P0, [R7+URZ], R4 ;  /* 0x00000004070075a7 */ /* 0x000e62000800017f */
[----:B------:R-:W-:-:S05]  /*9170*/  VIADD R2, R13, 0x1 ;  /* 0x000000010d027836 */ /* 0x000fca0000000000 */
[----:B------:R-:W-:-:S04]  /*9180*/  ISETP.NE.AND P1, PT, R2, 0xe, PT ;  /* 0x0000000e0200780c */ /* 0x000fc80003f25270 */
[----:B0-----:R-:W-:Y:S02]  /*9190*/  SEL R3, RZ, 0x1, P1 ;  /* 0x00000001ff037807 */ /* 0x001fe40000800000 */
[----:B------:R-:W-:Y:S02]  /*91a0*/  SEL R9, R2, RZ, P1 ;  /* 0x000000ff02097207 */ /* 0x000fe40000800000 */
[----:B------:R-:W-:-:S03]  /*91b0*/  LOP3.LUT R8, R8, R3, RZ, 0x3c, !PT ;  /* 0x0000000308087212 */ /* 0x000fc600078e3cff */
[----:B------:R-:W-:Y:S01]  /*91c0*/  IMAD R6, R9, 0x8, R0 ;  /* 0x0000000809067824 */ /* 0x000fe200078e0200 */
[----:B------:R-:W-:Y:S01]  /*91d0*/  SHF.L.U32 R5, R8, 0x1f, RZ ;  /* 0x0000001f08057819 */ /* 0x000fe200000006ff */
[----:B-1----:R-:W-:Y:S06]  /*91e0*/  @!P0 BRA `(.L_x_188) ;  /* 0x0000000800408947 */ /* 0x002fec0003800000 */
.L_x_209:
[----:B------:R-:W1:Y:S01]  /*91f0*/  SYNCS.PHASECHK.TRANS64.TRYWAIT P0, [R6+URZ], R5 ;  /* 0x00000005060075a7 */ /* 0x000e62000800017f */
[----:B------:R-:W-:-:S05]  /*9200*/  VIADD R2, R9, 0x1 ;  /* 0x0000000109027836 */ /* 0x000fca0000000000 */
[----:B------:R-:W-:-:S04]  /*9210*/  ISETP.NE.AND P1, PT, R2, 0xe, PT ;  /* 0x0000000e0200780c */ /* 0x000fc80003f25270 */
[----:B------:R-:W-:Y:S02]  /*9220*/  SEL R3, RZ, 0x1, P1 ;  /* 0x00000001ff037807 */ /* 0x000fe40000800000 */
[----:B0-----:R-:W-:Y:S02]  /*9230*/  SEL R7, R2, RZ, P1 ;  /* 0x000000ff02077207 */ /* 0x001fe40000800000 */
[----:B------:R-:W-:-:S03]  /*9240*/  LOP3.LUT R8, R8, R3, RZ, 0x3c, !PT ;  /* 0x0000000308087212 */ /* 0x000fc600078e3cff */
[----:B------:R-:W-:Y:S01]  /*9250*/  IMAD R9, R7, 0x8, R0 ;  /* 0x0000000807097824 */ /* 0x000fe200078e0200 */
[----:B------:R-:W-:Y:S01]  /*9260*/  SHF.L.U32 R4, R8, 0x1f, RZ ;  /* 0x0000001f08047819 */ /* 0x000fe200000006ff */
[----:B-1----:R-:W-:Y:S06]  /*9270*/  @!P0 BRA `(.L_x_189) ;  /* 0x0000000800308947 */ /* 0x002fec0003800000 */
.L_x_210:
[----:B------:R-:W1:Y:S01]  /*9280*/  SYNCS.PHASECHK.TRANS64.TRYWAIT P0, [R9+URZ], R4 ;  /* 0x00000004090075a7 */ /* 0x000e62000800017f */
[----:B------:R-:W-:-:S05]  /*9290*/  VIADD R2, R7, 0x1 ;  /* 0x0000000107027836 */ /* 0x000fca0000000000 */
[----:B------:R-:W-:-:S04]  /*92a0*/  ISETP.NE.AND P1, PT, R2, 0xe, PT ;  /* 0x0000000e0200780c */ /* 0x000fc80003f25270 */
[----:B------:R-:W-:Y:S02]  /*92b0*/  SEL R3, RZ, 0x1, P1 ;  /* 0x00000001ff037807 */ /* 0x000fe40000800000 */
[----:B------:R-:W-:Y:S02]  /*92c0*/  SEL R7, R2, RZ, P1 ;  /* 0x000000ff02077207 */ /* 0x000fe40000800000 */
[----:B------:R-:W-:-:S03]  /*92d0*/  LOP3.LUT R8, R8, R3, RZ, 0x3c, !PT ;  /* 0x0000000308087212 */ /* 0x000fc600078e3cff */
[----:B0-----:R-:W-:Y:S01]  /*92e0*/  IMAD R6, R7, 0x8, R0 ;  /* 0x0000000807067824 */ /* 0x001fe200078e0200 */
[----:B------:R-:W-:Y:S01]  /*92f0*/  SHF.L.U32 R5, R8, 0x1f, RZ ;  /* 0x0000001f08057819 */ /* 0x000fe200000006ff */
[----:B-1----:R-:W-:Y:S06]  /*9300*/  @!P0 BRA `(.L_x_190) ;  /* 0x0000000800208947 */ /* 0x002fec0003800000 */
.L_x_211:
        /* <DEDUP_REMOVED lines=9> */
.L_x_212:
        /* <DEDUP_REMOVED lines=9> */
.L_x_213:
        /* <DEDUP_REMOVED lines=9> */
.L_x_214:
        /* <DEDUP_REMOVED lines=9> */
.L_x_215:
        /* <DEDUP_REMOVED lines=9> */
.L_x_216:
        /* <DEDUP_REMOVED lines=9> */
.L_x_217:
        /* <DEDUP_REMOVED lines=9> */
.L_x_218:
        /* <DEDUP_REMOVED lines=9> */
.L_x_219:
[----:B------:R-:W1:Y:S01]  /*9790*/  SYNCS.PHASECHK.TRANS64.TRYWAIT P0, [R6+URZ], R5 ;  /* 0x00000005060075a7 */ /* 0x000e62000800017f */
[----:B------:R-:W-:-:S05]  /*97a0*/  VIADD R2, R7, 0x1 ;  /* 0x0000000107027836 */ /* 0x000fca0000000000 */
[----:B------:R-:W-:-:S04]  /*97b0*/  ISETP.NE.AND P1, PT, R2, 0xe, PT ;  /* 0x0000000e0200780c */ /* 0x000fc80003f25270 */
[----:B0-----:R-:W-:Y:S02]  /*97c0*/  SEL R4, RZ, 0x1, P1 ;  /* 0x00000001ff047807 */ /* 0x001fe40000800000 */
[----:B------:R-:W-:Y:S02]  /*97d0*/  SEL R3, R2, RZ, P1 ;  /* 0x000000ff02037207 */ /* 0x000fe40000800000 */
[----:B------:R-:W-:Y:S01]  /*97e0*/  LOP3.LUT R4, R11, R4, RZ, 0x3c, !PT ;  /* 0x000000040b047212 */ /* 0x000fe200078e3cff */
[----:B-1----:R-:W-:Y:S06]  /*97f0*/  @!P0 BRA `(.L_x_199) ;  /* 0x0000000400988947 */ /* 0x002fec0003800000 */
.L_x_220:
[----:B------:R-:W-:Y:S01]  /*9800*/  IMAD R3, R3, 0x8, R0 ;  /* 0x0000000803037824 */ /* 0x000fe200078e0200 */
[----:B------:R-:W-:-:S07]  /*9810*/  SHF.L.U32 R0, R4, 0x1f, RZ ;  /* 0x0000001f04007819 */ /* 0x000fce00000006ff */
.L_x_200:
[----:B-1----:R1:W2:Y:S02]  /*9820*/  SYNCS.PHASECHK.TRANS64.TRYWAIT P0, [R3+URZ], R0 ;  /* 0x00000000030075a7 */ /* 0x0022a4000800017f */
[----:B--2---:R-:W-:Y:S05]  /*9830*/  @!P0 NANOSLEEP.SYNCS 0x989680 ;  /* 0x009896800000895d */ /* 0x004fea0003900000 */
[----:B------:R-:W2:Y:S02]  /*9840*/  @!P0 SYNCS.PHASECHK.TRANS64 P0, [R3+URZ], R0 ;  /* 0x00000000030085a7 */ /* 0x000ea4000800007f */
[----:B--2---:R-:W-:Y:S05]  /*9850*/  @!P0 BRA `(.L_x_200) ;  /* 0xfffffffc00f08947 */ /* 0x004fea000383ffff */
.L_x_185:
[----:B------:R-:W-:Y:S05]  /*9860*/  BSYNC B0 ;  /* 0x0000000000007941 */ /* 0x000fea0003800000 */
.L_x_184:
[----:B------:R-:W-:Y:S05]  /*9870*/  EXIT ;  /* 0x000000000000794d */ /* 0x000fea0003800000 */
.L_x_18:
[----:B-1----:R-:W-:-:S04]  /*9880*/  IMAD.U32 R11, RZ, RZ, UR6 ;  /* 0x00000006ff0b7e24 */ /* 0x002fc8000f8e00ff */
[----:B------:R1:W4:Y:S03]  /*9890*/  SYNCS.PHASECHK.TRANS64.TRYWAIT P0, [R11+URZ], R10 ;  /* 0x0000000a0b0075a7 */ /* 0x000326000800017f */
[----:B----4-:R-:W-:Y:S05]  /*98a0*/  @!P0 NANOSLEEP.SYNCS 0x989680 ;  /* 0x009896800000895d */ /* 0x010fea0003900000 */
[----:B------:R-:W4:Y:S02]  /*98b0*/  @!P0 SYNCS.PHASECHK.TRANS64 P0, [R11+URZ], R10 ;  /* 0x0000000a0b0085a7 */ /* 0x000f24000800007f */
[----:B----4-:R-:W-:Y:S05]  /*98c0*/  @!P0 BRA `(.L_x_18) ;  /* 0xfffffffc00ec8947 */ /* 0x010fea000383ffff */
[----:B------:R-:W-:Y:S05]  /*98d0*/  BRA `(.L_x_17) ;  /* 0xffffff7c00787947 */ /* 0x000fea000383ffff */
.L_x_24:
[----:B-1----:R-:W-:-:S04]  /*98e0*/  IMAD.U32 R140, RZ, RZ, UR12 ;  /* 0x0000000cff8c7e24 */ /* 0x002fc8000f8e00ff */
[----:B------:R1:W4:Y:S03]  /*98f0*/  SYNCS.PHASECHK.TRANS64.TRYWAIT P0, [R140+URZ], R11 ;  /* 0x0000000b8c0075a7 */ /* 0x000326000800017f */
[----:B----4-:R-:W-:Y:S05]  /*9900*/  @!P0 NANOSLEEP.SYNCS 0x989680 ;  /* 0x009896800000895d */ /* 0x010fea0003900000 */
[----:B------:R-:W4:Y:S02]  /*9910*/  @!P0 SYNCS.PHASECHK.TRANS64 P0, [R140+URZ], R11 ;  /* 0x0000000b8c0085a7 */ /* 0x000f24000800007f */
[----:B----4-:R-:W-:Y:S05]  /*9920*/  @!P0 BRA `(.L_x_24) ;  /* 0xfffffffc00ec8947 */ /* 0x010fea000383ffff */
[----:B------:R-:W-:Y:S05]  /*9930*/  BRA `(.L_x_23) ;  /* 0xffffff8400bc7947 */ /* 0x000fea000383ffff */
.L_x_171:
[----:B------:R-:W-:Y:S01]  /*9940*/  BSSY B1, `(.L_x_201) ;  /* 0x0000006000017945 */ /* 0x000fe20003800000 */
[----:B------:R-:W-:-:S07]  /*9950*/  IMAD.MOV.U32 R7, RZ, RZ, -0x1 ;  /* 0xffffffffff077424 */ /* 0x000fce00078e00ff */
[----:B------:R-:W-:Y:S05]  /*9960*/  WARPSYNC.COLLECTIVE R7, `(.L_x_202) ;  /* 0x00000000070c7348 */ /* 0x000fea0003c00000 */
[----:B------:R-:W-:Y:S02]  /*9970*/  ELECT P1, UR62, PT ;  /* 0x00000000003e782f */ /* 0x000fe40003820000 */
[----:B------:R-:W-:Y:S01]  /*9980*/  MOV R7, UR62 ;  /* 0x0000003e00077c02 */ /* 0x000fe20008000f00 */
[----:B------:R-:W-:Y:S10]  /*9990*/  ENDCOLLECTIVE ;  /* 0x000000000000791b */ /* 0x000ff40003800000 */
.L_x_202:
[----:B------:R-:W-:Y:S05]  /*99a0*/  BSYNC B1 ;  /* 0x0000000000017941 */ /* 0x000fea0003800000 */
.L_x_201:
[----:B------:R-:W-:Y:S05]  /*99b0*/  BRA `(.L_x_203) ;  /* 0xffffffe800e07947 */ /* 0x000fea000383ffff */
.L_x_174:
[----:B-1----:R1:W2:Y:S02]  /*99c0*/  SYNCS.PHASECHK.TRANS64.TRYWAIT P1, [R19+URZ+0x70], R10 ;  /* 0x0000700a130075a7 */ /* 0x0022a4000802017f */
[----:B--2---:R-:W-:Y:S05]  /*99d0*/  @!P1 NANOSLEEP.SYNCS 0x989680 ;  /* 0x009896800000995d */ /* 0x004fea0003900000 */
[----:B------:R-:W2:Y:S02]  /*99e0*/  @!P1 SYNCS.PHASECHK.TRANS64 P1, [R19+URZ+0x70], R10 ;  /* 0x0000700a130095a7 */ /* 0x000ea4000802007f */
[----:B--2---:R-:W-:Y:S05]  /*99f0*/  @!P1 BRA `(.L_x_174) ;  /* 0xfffffffc00f09947 */ /* 0x004fea000383ffff */
[----:B------:R-:W-:Y:S05]  /*9a00*/  BRA `(.L_x_204) ;  /* 0xffffffec00147947 */ /* 0x000fea000383ffff */
.L_x_183:
[----:B------:R-:W-:Y:S01]  /*9a10*/  BSSY B0, `(.L_x_205) ;  /* 0x0000006000007945 */ /* 0x000fe20003800000 */
[----:B------:R-:W-:-:S07]  /*9a20*/  IMAD.MOV.U32 R7, RZ, RZ, -0x1 ;  /* 0xffffffffff077424 */ /* 0x000fce00078e00ff */
[----:B------:R-:W-:Y:S05]  /*9a30*/  WARPSYNC.COLLECTIVE R7, `(.L_x_206) ;  /* 0x00000000070c7348 */ /* 0x000fea0003c00000 */
[----:B------:R-:W-:Y:S02]  /*9a40*/  ELECT P1, UR62, PT ;  /* 0x00000000003e782f */ /* 0x000fe40003820000 */
[----:B------:R-:W-:Y:S01]  /*9a50*/  MOV R7, UR62 ;  /* 0x0000003e00077c02 */ /* 0x000fe20008000f00 */
[----:B------:R-:W-:Y:S10]  /*9a60*/  ENDCOLLECTIVE ;  /* 0x000000000000791b */ /* 0x000ff40003800000 */
.L_x_206:
[----:B------:R-:W-:Y:S05]  /*9a70*/  BSYNC B0 ;  /* 0x0000000000007941 */ /* 0x000fea0003800000 */
.L_x_205:
[----:B------:R-:W-:Y:S01]  /*9a80*/  PLOP3.LUT P0, PT, P1, PT, PT, 0x80, 0x0 ;  /* 0x000000000000781c */ /* 0x000fe20000f0f070 */
[----:B------:R-:W-:-:S12]  /*9a90*/  BRA `(.L_x_207) ;  /* 0xfffffff4005c7947 */ /* 0x000fd8000383ffff */
.L_x_187:
[----:B0-----:R0:W1:Y:S02]  /*9aa0*/  SYNCS.PHASECHK.TRANS64.TRYWAIT P0, [R6+URZ], R3 ;  /* 0x00000003060075a7 */ /* 0x001064000800017f */
[----:B-1----:R-:W-:Y:S05]  /*9ab0*/  @!P0 NANOSLEEP.SYNCS 0x989680 ;  /* 0x009896800000895d */ /* 0x002fea0003900000 */
[----:B------:R-:W1:Y:S02]  /*9ac0*/  @!P0 SYNCS.PHASECHK.TRANS64 P0, [R6+URZ], R3 ;  /* 0x00000003060085a7 */ /* 0x000e64000800007f */
[----:B-1----:R-:W-:Y:S05]  /*9ad0*/  @!P0 BRA `(.L_x_187) ;  /* 0xfffffffc00f08947 */ /* 0x002fea000383ffff */
[----:B------:R-:W-:Y:S05]  /*9ae0*/  BRA `(.L_x_208) ;  /* 0xfffffff4009c7947 */ /* 0x000fea000383ffff */
.L_x_188:
[----:B0-----:R0:W1:Y:S02]  /*9af0*/  SYNCS.PHASECHK.TRANS64.TRYWAIT P0, [R7+URZ], R4 ;  /* 0x00000004070075a7 */ /* 0x001064000800017f */
[----:B-1----:R-:W-:Y:S05]  /*9b00*/  @!P0 NANOSLEEP.SYNCS 0x989680 ;  /* 0x009896800000895d */ /* 0x002fea0003900000 */
[----:B------:R-:W1:Y:S02]  /*9b10*/  @!P0 SYNCS.PHASECHK.TRANS64 P0, [R7+URZ], R4 ;  /* 0x00000004070085a7 */ /* 0x000e64000800007f */
[----:B-1----:R-:W-:Y:S05]  /*9b20*/  @!P0 BRA `(.L_x_188) ;  /* 0xfffffffc00f08947 */ /* 0x002fea000383ffff */
[----:B------:R-:W-:Y:S05]  /*9b30*/  BRA `(.L_x_209) ;  /* 0xfffffff400ac7947 */ /* 0x000fea000383ffff */
.L_x_189:
[----:B0-----:R0:W1:Y:S02]  /*9b40*/  SYNCS.PHASECHK.TRANS64.TRYWAIT P0, [R6+URZ], R5 ;  /* 0x00000005060075a7 */ /* 0x001064000800017f */
[----:B-1----:R-:W-:Y:S05]  /*9b50*/  @!P0 NANOSLEEP.SYNCS 0x989680 ;  /* 0x009896800000895d */ /* 0x002fea0003900000 */
[----:B------:R-:W1:Y:S02]  /*9b60*/  @!P0 SYNCS.PHASECHK.TRANS64 P0, [R6+URZ], R5 ;  /* 0x00000005060085a7 */ /* 0x000e64000800007f */
[----:B-1----:R-:W-:Y:S05]  /*9b70*/  @!P0 BRA `(.L_x_189) ;  /* 0xfffffffc00f08947 */ /* 0x002fea000383ffff */
[----:B------:R-:W-:Y:S05]  /*9b80*/  BRA `(.L_x_210) ;  /* 0xfffffff400bc7947 */ /* 0x000fea000383ffff */
.L_x_190:
[----:B0-----:R0:W1:Y:S02]  /*9b90*/  SYNCS.PHASECHK.TRANS64.TRYWAIT P0, [R9+URZ], R4 ;  /* 0x00000004090075a7 */ /* 0x001064000800017f */
[----:B-1----:R-:W-:Y:S05]  /*9ba0*/  @!P0 NANOSLEEP.SYNCS 0x989680 ;  /* 0x009896800000895d */ /* 0x002fea0003900000 */
[----:B------:R-:W1:Y:S02]  /*9bb0*/  @!P0 SYNCS.PHASECHK.TRANS64 P0, [R9+URZ], R4 ;  /* 0x00000004090085a7 */ /* 0x000e64000800007f */
[----:B-1----:R-:W-:Y:S05]  /*9bc0*/  @!P0 BRA `(.L_x_190) ;  /* 0xfffffffc00f08947 */ /* 0x002fea000383ffff */
[----:B------:R-:W-:Y:S05]  /*9bd0*/  BRA `(.L_x_211) ;  /* 0xfffffff400cc7947 */ /* 0x000fea000383ffff */
.L_x_191:
[----:B0-----:R0:W1:Y:S02]  /*9be0*/  SYNCS.PHASECHK.TRANS64.TRYWAIT P0, [R6+URZ], R5 ;  /* 0x00000005060075a7 */ /* 0x001064000800017f */
[----:B-1----:R-:W-:Y:S05]  /*9bf0*/  @!P0 NANOSLEEP.SYNCS 0x989680 ;  /* 0x009896800000895d */ /* 0x002fea0003900000 */
[----:B------:R-:W1:Y:S02]  /*9c00*/  @!P0 SYNCS.PHASECHK.TRANS64 P0, [R6+URZ], R5 ;  /* 0x00000005060085a7 */ /* 0x000e64000800007f */
[----:B-1----:R-:W-:Y:S05]  /*9c10*/  @!P0 BRA `(.L_x_191) ;  /* 0xfffffffc00f08947 */ /* 0x002fea000383ffff */
[----:B------:R-:W-:Y:S05]  /*9c20*/  BRA `(.L_x_212) ;  /* 0xfffffff400dc7947 */ /* 0x000fea000383ffff */
.L_x_192:
[----:B0-----:R0:W1:Y:S02]  /*9c30*/  SYNCS.PHASECHK.TRANS64.TRYWAIT P0, [R9+URZ], R4 ;  /* 0x00000004090075a7 */ /* 0x001064000800017f */
[----:B-1----:R-:W-:Y:S05]  /*9c40*/  @!P0 NANOSLEEP.SYNCS 0x989680 ;  /* 0x009896800000895d */ /* 0x002fea0003900000 */
[----:B------:R-:W1:Y:S02]  /*9c50*/  @!P0 SYNCS.PHASECHK.TRANS64 P0, [R9+URZ], R4 ;  /* 0x00000004090085a7 */ /* 0x000e64000800007f */
[----:B-1----:R-:W-:Y:S05]  /*9c60*/  @!P0 BRA `(.L_x_192) ;  /* 0xfffffffc00f08947 */ /* 0x002fea000383ffff */
[----:B------:R-:W-:Y:S05]  /*9c70*/  BRA `(.L_x_213) ;  /* 0xfffffff400ec7947 */ /* 0x000fea000383ffff */
.L_x_193:
[----:B0-----:R0:W1:Y:S02]  /*9c80*/  SYNCS.PHASECHK.TRANS64.TRYWAIT P0, [R6+URZ], R5 ;  /* 0x00000005060075a7 */ /* 0x001064000800017f */
[----:B-1----:R-:W-:Y:S05]  /*9c90*/  @!P0 NANOSLEEP.SYNCS 0x989680 ;  /* 0x009896800000895d */ /* 0x002fea0003900000 */
[----:B------:R-:W1:Y:S02]  /*9ca0*/  @!P0 SYNCS.PHASECHK.TRANS64 P0, [R6+URZ], R5 ;  /* 0x00000005060085a7 */ /* 0x000e64000800007f */
[----:B-1----:R-:W-:Y:S05]  /*9cb0*/  @!P0 BRA `(.L_x_193) ;  /* 0xfffffffc00f08947 */ /* 0x002fea000383ffff */
[----:B------:R-:W-:Y:S05]  /*9cc0*/  BRA `(.L_x_214) ;  /* 0xfffffff400fc7947 */ /* 0x000fea000383ffff */
.L_x_194:
[----:B0-----:R0:W1:Y:S02]  /*9cd0*/  SYNCS.PHASECHK.TRANS64.TRYWAIT P0, [R9+URZ], R4 ;  /* 0x00000004090075a7 */ /* 0x001064000800017f */
[----:B-1----:R-:W-:Y:S05]  /*9ce0*/  @!P0 NANOSLEEP.SYNCS 0x989680 ;  /* 0x009896800000895d */ /* 0x002fea0003900000 */
[----:B------:R-:W1:Y:S02]  /*9cf0*/  @!P0 SYNCS.PHASECHK.TRANS64 P0, [R9+URZ], R4 ;  /* 0x00000004090085a7 */ /* 0x000e64000800007f */
[----:B-1----:R-:W-:Y:S05]  /*9d00*/  @!P0 BRA `(.L_x_194) ;  /* 0xfffffffc00f08947 */ /* 0x002fea000383ffff */
[----:B------:R-:W-:Y:S05]  /*9d10*/  BRA `(.L_x_215) ;  /* 0xfffffff8000c7947 */ /* 0x000fea000383ffff */
.L_x_195:
[----:B0-----:R0:W1:Y:S02]  /*9d20*/  SYNCS.PHASECHK.TRANS64.TRYWAIT P0, [R6+URZ], R5 ;  /* 0x00000005060075a7 */ /* 0x001064000800017f */
[----:B-1----:R-:W-:Y:S05]  /*9d30*/  @!P0 NANOSLEEP.SYNCS 0x989680 ;  /* 0x009896800000895d */ /* 0x002fea0003900000 */
[----:B------:R-:W1:Y:S02]  /*9d40*/  @!P0 SYNCS.PHASECHK.TRANS64 P0, [R6+URZ], R5 ;  /* 0x00000005060085a7 */ /* 0x000e64000800007f */
[----:B-1----:R-:W-:Y:S05]  /*9d50*/  @!P0 BRA `(.L_x_195) ;  /* 0xfffffffc00f08947 */ /* 0x002fea000383ffff */
[----:B------:R-:W-:Y:S05]  /*9d60*/  BRA `(.L_x_216) ;  /* 0xfffffff8001c7947 */ /* 0x000fea000383ffff */
.L_x_196:
[----:B0-----:R0:W1:Y:S02]  /*9d70*/  SYNCS.PHASECHK.TRANS64.TRYWAIT P0, [R9+URZ], R4 ;  /* 0x00000004090075a7 */ /* 0x001064000800017f */
[----:B-1----:R-:W-:Y:S05]  /*9d80*/  @!P0 NANOSLEEP.SYNCS 0x989680 ;  /* 0x009896800000895d */ /* 0x002fea0003900000 */
[----:B------:R-:W1:Y:S02]  /*9d90*/  @!P0 SYNCS.PHASECHK.TRANS64 P0, [R9+URZ], R4 ;  /* 0x00000004090085a7 */ /* 0x000e64000800007f */
[----:B-1----:R-:W-:Y:S05]  /*9da0*/  @!P0 BRA `(.L_x_196) ;  /* 0xfffffffc00f08947 */ /* 0x002fea000383ffff */
[----:B------:R-:W-:Y:S05]  /*9db0*/  BRA `(.L_x_217) ;  /* 0xfffffff8002c7947 */ /* 0x000fea000383ffff */
.L_x_197:
[----:B0-----:R0:W1:Y:S02]  /*9dc0*/  SYNCS.PHASECHK.TRANS64.TRYWAIT P0, [R6+URZ], R5 ;  /* 0x00000005060075a7 */ /* 0x001064000800017f */
[----:B-1----:R-:W-:Y:S05]  /*9dd0*/  @!P0 NANOSLEEP.SYNCS 0x989680 ;  /* 0x009896800000895d */ /* 0x002fea0003900000 */
[----:B------:R-:W1:Y:S02]  /*9de0*/  @!P0 SYNCS.PHASECHK.TRANS64 P0, [R6+URZ], R5 ;  /* 0x00000005060085a7 */ /* 0x000e64000800007f */
[----:B-1----:R-:W-:Y:S05]  /*9df0*/  @!P0 BRA `(.L_x_197) ;  /* 0xfffffffc00f08947 */ /* 0x002fea000383ffff */
[----:B------:R-:W-:Y:S05]  /*9e00*/  BRA `(.L_x_218) ;  /* 0xfffffff8003c7947 */ /* 0x000fea000383ffff */
.L_x_198:
[----:B0-----:R0:W1:Y:S02]  /*9e10*/  SYNCS.PHASECHK.TRANS64.TRYWAIT P0, [R9+URZ], R4 ;  /* 0x00000004090075a7 */ /* 0x001064000800017f */
[----:B-1----:R-:W-:Y:S05]  /*9e20*/  @!P0 NANOSLEEP.SYNCS 0x989680 ;  /* 0x009896800000895d */ /* 0x002fea0003900000 */
[----:B------:R-:W1:Y:S02]  /*9e30*/  @!P0 SYNCS.PHASECHK.TRANS64 P0, [R9+URZ], R4 ;  /* 0x00000004090085a7 */ /* 0x000e64000800007f */
[----:B-1----:R-:W-:Y:S05]  /*9e40*/  @!P0 BRA `(.L_x_198) ;  /* 0xfffffffc00f08947 */ /* 0x002fea000383ffff */
[----:B------:R-:W-:Y:S05]  /*9e50*/  BRA `(.L_x_219) ;  /* 0xfffffff8004c7947 */ /* 0x000fea000383ffff */
.L_x_199:
[----:B0-----:R0:W1:Y:S02]  /*9e60*/  SYNCS.PHASECHK.TRANS64.TRYWAIT P0, [R6+URZ], R5 ;  /* 0x00000005060075a7 */ /* 0x001064000800017f */
[----:B-1----:R-:W-:Y:S05]  /*9e70*/  @!P0 NANOSLEEP.SYNCS 0x989680 ;  /* 0x009896800000895d */ /* 0x002fea0003900000 */
[----:B------:R-:W1:Y:S02]  /*9e80*/  @!P0 SYNCS.PHASECHK.TRANS64 P0, [R6+URZ], R5 ;  /* 0x00000005060085a7 */ /* 0x000e64000800007f */
[----:B-1----:R-:W-:Y:S05]  /*9e90*/  @!P0 BRA `(.L_x_199) ;  /* 0xfffffffc00f08947 */ /* 0x002fea000383ffff */
[----:B------:R-:W-:Y:S05]  /*9ea0*/  BRA `(.L_x_220) ;  /* 0xfffffff800547947 */ /* 0x000fea000383ffff */
.L_x_221:
[----:B------:R-:W-:-:S00]  /*9eb0*/  BRA `(.L_x_221) ;  /* 0xfffffffc00fc7947 */ /* 0x000fc0000383ffff */
[----:B------:R-:W-:-:S00]  /*9ec0*/  NOP ;  /* 0x0000000000007918 */ /* 0x000fc00000000000 */
        /* <DEDUP_REMOVED lines=11> */
.L_x_222:


//--------------------- .nv.shared._ZN7cutlass13device_kernelINS_4gemm6kernel13GemmUniversalIN4cute5tupleIJiiiiEEENS1_10collective13CollectiveMmaINS1_37MainloopSm90TmaGmmaWarpSpecializedFP8ILi14ENS5_IJNS4_1CILi1EEESB_SB_EEENS1_35KernelTmaWarpSpecializedCooperativeEEENS5_IJNSA_ILi128EEESF_NSA_ILi64EEEEEENS_12float_e4m3_tENS5_IJlSB_lEEESI_SJ_NS4_8TiledMMAINS4_8MMA_AtomIJNS4_4SM904GMMA31MMA_64x128x32_F32E4M3E4M3_SS_TNILNSN_7ScaleInE1ELSP_1EEEEEENS4_6LayoutINS5_IJNSA_ILi2EEESB_SB_EEENS5_IJSB_NSA_ILi0EEESV_EEEEENS5_IJNS4_10UnderscoreESY_SY_EEEEENS4_13SM90_TMA_LOADENS4_14ComposedLayoutINS4_7SwizzleILi2ELi4ELi3EEENS4_18smem_ptr_flag_bitsILi8EEENSS_INS5_IJNSA_ILi8EEESG_EEENS5_IJSG_SB_EEEEEEEvNS4_8identityES11_S1B_vS1C_EENS_8epilogue10collective6detail29Sm90TmaWarpSpecializedAdapterINS1F_15DefaultEpilogueISI_SJ_SJ_NS1E_6thread17LinearCombinationISI_Li1EffLNS1J_9ScaleType4KindE0ELNS_15FloatRoundStyleE2ESI_EENS1_15EpilogueDefaultEEEEEvvEEEEvNT_6ParamsE --------------------------
	.section	.nv.shared._ZN7cutlass13device_kernelINS_4gemm6kernel13GemmUniversalIN4cute5tupleIJiiiiEEENS1_10collective13CollectiveMmaINS1_37MainloopSm90TmaGmmaWarpSpecializedFP8ILi14ENS5_IJNS4_1CILi1EEESB_SB_EEENS1_35KernelTmaWarpSpecializedCooperativeEEENS5_IJNSA_ILi128EEESF_NSA_ILi64EEEEEENS_12float_e4m3_tENS5_IJlSB_lEEESI_SJ_NS4_8TiledMMAINS4_8MMA_AtomIJNS4_4SM904GMMA31MMA_64x128x32_F32E4M3E4M3_SS_TNILNSN_7ScaleInE1ELSP_1EEEEEENS4_6LayoutINS5_IJNSA_ILi2EEESB_SB_EEENS5_IJSB_NSA_ILi0EEESV_EEEEENS5_IJNS4_10UnderscoreESY_SY_EEEEENS4_13SM90_TMA_LOADENS4_14ComposedLayoutINS4_7SwizzleILi2ELi4ELi3EEENS4_18smem_ptr_flag_bitsILi8EEENSS_INS5_IJNSA_ILi8EEESG_EEENS5_IJSG_SB_EEEEEEEvNS4_8identityES11_S1B_vS1C_EENS_8epilogue10collective6detail29Sm90TmaWarpSpecializedAdapterINS1F_15DefaultEpilogueISI_SJ_SJ_NS1E_6thread17LinearCombinationISI_Li1EffLNS1J_9ScaleType4KindE0ELNS_15FloatRoundStyleE2ESI_EENS1_15EpilogueDefaultEEEEEvvEEEEvNT_6ParamsE,"aw",@nobits
	.sectionflags	@""
	.align	16
	.zero		1024


//--------------------- .nv.shared.reserved.0     --------------------------
	.section	.nv.shared.reserved.0,"aw",@nobits
	.weak		__nv_reservedSMEM_offset_0_alias
	.size		__nv_reservedSMEM_offset_0_alias, 0, 0
	.other		__nv_reservedSMEM_offset_0_alias,@"STO_CUDA_RESERVED_SHARED STV_DEFAULT"
__nv_reservedSMEM_offset_0_alias:
	.zero		0


//--------------------- .nv.global                --------------------------
	.section	.nv.global,"aw",@nobits
.nv.global:
	.type		_ZN39_INTERNAL_7e838265_4_k_cu_e808165b_41304cute1_E,@object
	.size		_ZN39_INTERNAL_7e838265_4_k_cu_e808165b_41304cute1_E,(_ZN39_INTERNAL_7e838265_4_k_cu_e808165b_41304cuda3std3__45__cpo6cbeginE - _ZN39_INTERNAL_7e838265_4_k_cu_e808165b_41304cute1_E)
_ZN39_INTERNAL_7e838265_4_k_cu_e808165b_41304cute1_E:
	.zero		1
	.type		_ZN39_INTERNAL_7e838265_4_k_cu_e808165b_41304cuda3std3__45__cpo6cbeginE,@object
	.size		_ZN39_INTERNAL_7e838265_4_k_cu_e808165b_41304cuda3std3__45__cpo6cbeginE,(_ZN39_INTERNAL_7e838265_4_k_cu_e808165b_41304cuda3std3__48in_placeE - _ZN39_INTERNAL_7e838265_4_k_cu_e808165b_41304cuda3std3__45__cpo6cbeginE)
_ZN39_INTERNAL_7e838265_4_k_cu_e808165b_41304cuda3std3__45__cpo6cbeginE:
	.zero		1
	.type		_ZN39_INTERNAL_7e838265_4_k_cu_e808165b_41304cuda3std3__48in_placeE,@object
	.size		_ZN39_INTERNAL_7e838265_4_k_cu_e808165b_41304cuda3std3__48in_placeE,(_ZN39_INTERNAL_7e838265_4_k_cu_e808165b_41304cuda3std6ranges3__45__cpo9iter_moveE - _ZN39_INTERNAL_7e838265_4_k_cu_e808165b_41304cuda3std3__48in_placeE)
_ZN39_INTERNAL_7e838265_4_k_cu_e808165b_41304cuda3std3__48in_placeE:
	.zero		1
	.type		_ZN39_INTERNAL_7e838265_4_k_cu_e808165b_41304cuda3std6ranges3__45__cpo9iter_moveE,@object
	.size		_ZN39_INTERNAL_7e838265_4_k_cu_e808165b_41304cuda3std6ranges3__45__cpo9iter_moveE,(_ZN39_INTERNAL_7e838265_4_k_cu_e808165b_41304cuda3std3__45__cpo5beginE - _ZN39_INTERNAL_7e838265_4_k_cu_e808165b_41304cuda3std6ranges3__45__cpo9iter_moveE)
_ZN39_INTERNAL_7e838265_4_k_cu_e808165b_41304cuda3std6ranges3__45__cpo9iter_moveE:
	.zero		1
	.type		_ZN39_INTERNAL_7e838265_4_k_cu_e808165b_41304cuda3std3__45__cpo5beginE,@object
	.size		_ZN39_INTERNAL_7e838265_4_k_cu_e808165b_41304cuda3std3__45__cpo5beginE,(_ZN39_INTERNAL_7e838265_4_k_cu_e808165b_41304cuda3std3__441_GLOBAL__N__7e838265_4_k_cu_e808165b_41306ignoreE - _ZN39_INTERNAL_7e838265_4_k_cu_e808165b_41304cuda3std3__45__cpo5beginE)
_ZN39_INTERNAL_7e838265_4_k_cu_e808165b_41304cuda3std3__45__cpo5beginE:
	.zero		1
	.type		_ZN39_INTERNAL_7e838265_4_k_cu_e808165b_41304cuda3std3__441_GLOBAL__N__7e838265_4_k_cu_e808165b_41306ignoreE,@object
	.size		_ZN39_INTERNAL_7e838265_4_k_cu_e808165b_41304cuda3std3__441_GLOBAL__N__7e838265_4_k_cu_e808165b_41306ignoreE,(_ZN39_INTERNAL_7e838265_4_k_cu_e808165b_41304cute7productE - _ZN39_INTERNAL_7e838265_4_k_cu_e808165b_41304cuda3std3__441_GLOBAL__N__7e838265_4_k_cu_e808165b_41306ignoreE)
_ZN39_INTERNAL_7e838265_4_k_cu_e808165b_41304cuda3std3__441_GLOBAL__N__7e838265_4_k_cu_e808165b_41306ignoreE:
	.zero		1
	.type		_ZN39_INTERNAL_7e838265_4_k_cu_e808165b_41304cute7productE,@object
	.size		_ZN39_INTERNAL_7e838265_4_k_cu_e808165b_41304cute7productE,(_ZN39_INTERNAL_7e838265_4_k_cu_e808165b_41304cuda3std3__45__cpo3endE - _ZN39_INTERNAL_7e838265_4_k_cu_e808165b_41304cute7productE)
_ZN39_INTERNAL_7e838265_4_k_cu_e808165b_41304cute7productE:
	.zero		1
	.type		_ZN39_INTERNAL_7e838265_4_k_cu_e808165b_41304cuda3std3__45__cpo3endE,@object
	.size		_ZN39_INTERNAL_7e838265_4_k_cu_e808165b_41304cuda3std3__45__cpo3endE,(_ZN39_INTERNAL_7e838265_4_k_cu_e808165b_41304cuda3std3__419piecewise_constructE - _ZN39_INTERNAL_7e838265_4_k_cu_e808165b_41304cuda3std3__45__cpo3endE)
_ZN39_INTERNAL_7e838265_4_k_cu_e808165b_41304cuda3std3__45__cpo3endE:
	.zero		1
	.type		_ZN39_INTERNAL_7e838265_4_k_cu_e808165b_41304cuda3std3__419piecewise_constructE,@object
	.size		_ZN39_INTERNAL_7e838265_4_k_cu_e808165b_41304cuda3std3__419piecewise_constructE,(_ZN39_INTERNAL_7e838265_4_k_cu_e808165b_41304cuda3std3__45__cpo4cendE - _ZN39_INTERNAL_7e838265_4_k_cu_e808165b_41304cuda3std3__419piecewise_constructE)
_ZN39_INTERNAL_7e838265_4_k_cu_e808165b_41304cuda3std3__419piecewise_constructE:
	.zero		1
	.type		_ZN39_INTERNAL_7e838265_4_k_cu_e808165b_41304cuda3std3__45__cpo4cendE,@object
	.size		_ZN39_INTERNAL_7e838265_4_k_cu_e808165b_41304cuda3std3__45__cpo4cendE,(_ZN39_INTERNAL_7e838265_4_k_cu_e808165b_41304cuda3std6ranges3__45__cpo4swapE - _ZN39_INTERNAL_7e838265_4_k_cu_e808165b_41304cuda3std3__45__cpo4cendE)
_ZN39_INTERNAL_7e838265_4_k_cu_e808165b_41304cuda3std3__45__cpo4cendE:
	.zero		1
	.type		_ZN39_INTERNAL_7e838265_4_k_cu_e808165b_41304cuda3std6ranges3__45__cpo4swapE,@object
	.size		_ZN39_INTERNAL_7e838265_4_k_cu_e808165b_41304cuda3std6ranges3__45__cpo4swapE,(.L_7 - _ZN39_INTERNAL_7e838265_4_k_cu_e808165b_41304cuda3std6ranges3__45__cpo4swapE)
_ZN39_INTERNAL_7e838265_4_k_cu_e808165b_41304cuda3std6ranges3__45__cpo4swapE:
	.zero		1
.L_7:


//--------------------- .nv.constant0._ZN7cutlass13device_kernelINS_4gemm6kernel13GemmUniversalIN4cute5tupleIJiiiiEEENS1_10collective13CollectiveMmaINS1_37MainloopSm90TmaGmmaWarpSpecializedFP8ILi14ENS5_IJNS4_1CILi1EEESB_SB_EEENS1_35KernelTmaWarpSpecializedCooperativeEEENS5_IJNSA_ILi128EEESF_NSA_ILi64EEEEEENS_12float_e4m3_tENS5_IJlSB_lEEESI_SJ_NS4_8TiledMMAINS4_8MMA_AtomIJNS4_4SM904GMMA31MMA_64x128x32_F32E4M3E4M3_SS_TNILNSN_7ScaleInE1ELSP_1EEEEEENS4_6LayoutINS5_IJNSA_ILi2EEESB_SB_EEENS5_IJSB_NSA_ILi0EEESV_EEEEENS5_IJNS4_10UnderscoreESY_SY_EEEEENS4_13SM90_TMA_LOADENS4_14ComposedLayoutINS4_7SwizzleILi2ELi4ELi3EEENS4_18smem_ptr_flag_bitsILi8EEENSS_INS5_IJNSA_ILi8EEESG_EEENS5_IJSG_SB_EEEEEEEvNS4_8identityES11_S1B_vS1C_EENS_8epilogue10collective6detail29Sm90TmaWarpSpecializedAdapterINS1F_15DefaultEpilogueISI_SJ_SJ_NS1E_6thread17LinearCombinationISI_Li1EffLNS1J_9ScaleType4KindE0ELNS_15FloatRoundStyleE2ESI_EENS1_15EpilogueDefaultEEEEEvvEEEEvNT_6ParamsE --------------------------
	.section	.nv.constant0._ZN7cutlass13device_kernelINS_4gemm6kernel13GemmUniversalIN4cute5tupleIJiiiiEEENS1_10collective13CollectiveMmaINS1_37MainloopSm90TmaGmmaWarpSpecializedFP8ILi14ENS5_IJNS4_1CILi1EEESB_SB_EEENS1_35KernelTmaWarpSpecializedCooperativeEEENS5_IJNSA_ILi128EEESF_NSA_ILi64EEEEEENS_12float_e4m3_tENS5_IJlSB_lEEESI_SJ_NS4_8TiledMMAINS4_8MMA_AtomIJNS4_4SM904GMMA31MMA_64x128x32_F32E4M3E4M3_SS_TNILNSN_7ScaleInE1ELSP_1EEEEEENS4_6LayoutINS5_IJNSA_ILi2EEESB_SB_EEENS5_IJSB_NSA_ILi0EEESV_EEEEENS5_IJNS4_10UnderscoreESY_SY_EEEEENS4_13SM90_TMA_LOADENS4_14ComposedLayoutINS4_7SwizzleILi2ELi4ELi3EEENS4_18smem_ptr_flag_bitsILi8EEENSS_INS5_IJNSA_ILi8EEESG_EEENS5_IJSG_SB_EEEEEEEvNS4_8identityES11_S1B_vS1C_EENS_8epilogue10collective6detail29Sm90TmaWarpSpecializedAdapterINS1F_15DefaultEpilogueISI_SJ_SJ_NS1E_6thread17LinearCombinationISI_Li1EffLNS1J_9ScaleType4KindE0ELNS_15FloatRoundStyleE2ESI_EENS1_15EpilogueDefaultEEEEEvvEEEEvNT_6ParamsE,"a",@progbits
	.sectionflags	@""
	.align	4
.nv.constant0._ZN7cutlass13device_kernelINS_4gemm6kernel13GemmUniversalIN4cute5tupleIJiiiiEEENS1_10collective13CollectiveMmaINS1_37MainloopSm90TmaGmmaWarpSpecializedFP8ILi14ENS5_IJNS4_1CILi1EEESB_SB_EEENS1_35KernelTmaWarpSpecializedCooperativeEEENS5_IJNSA_ILi128EEESF_NSA_ILi64EEEEEENS_12float_e4m3_tENS5_IJlSB_lEEESI_SJ_NS4_8TiledMMAINS4_8MMA_AtomIJNS4_4SM904GMMA31MMA_64x128x32_F32E4M3E4M3_SS_TNILNSN_7ScaleInE1ELSP_1EEEEEENS4_6LayoutINS5_IJNSA_ILi2EEESB_SB_EEENS5_IJSB_NSA_ILi0EEESV_EEEEENS5_IJNS4_10UnderscoreESY_SY_EEEEENS4_13SM90_TMA_LOADENS4_14ComposedLayoutINS4_7SwizzleILi2ELi4ELi3EEENS4_18smem_ptr_flag_bitsILi8EEENSS_INS5_IJNSA_ILi8EEESG_EEENS5_IJSG_SB_EEEEEEEvNS4_8identityES11_S1B_vS1C_EENS_8epilogue10collective6detail29Sm90TmaWarpSpecializedAdapterINS1F_15DefaultEpilogueISI_SJ_SJ_NS1E_6thread17LinearCombinationISI_Li1EffLNS1J_9ScaleType4KindE0ELNS_15FloatRoundStyleE2ESI_EENS1_15EpilogueDefaultEEEEEvvEEEEvNT_6ParamsE:
	.zero		1664


//--------------------- SYMBOLS --------------------------

	.type		.nv.reservedSmem.offset0,@object
	.size		.nv.reservedSmem.offset0,0x4
